	.headerflags	@"EF_CUDA_TEXMODE_UNIFIED EF_CUDA_64BIT_ADDRESS EF_CUDA_ACCELERATORS EF_CUDA_SM90 EF_CUDA_VIRTUAL_SM(EF_CUDA_SM90)"
	.elftype	@"ET_EXEC"


//--------------------- .nv.info                  --------------------------
	.section	.nv.info,"",@"SHT_CUDA_INFO"
	.align	4


	//----- nvinfo : EIATTR_REGCOUNT
	.align		4
        /*0000*/ 	.byte	0x04, 0x2f
        /*0002*/ 	.short	(.L_2 - .L_1)
	.align		4
.L_1:
        /*0004*/ 	.word	index@(triton_red_fused__to_copy_add_mean_mul_pow_rsqrt_8)
        /*0008*/ 	.word	0x00000040


	//----- nvinfo : EIATTR_MIN_STACK_SIZE
	.align		4
.L_2:
        /*000c*/ 	.byte	0x04, 0x12
        /*000e*/ 	.short	(.L_4 - .L_3)
	.align		4
.L_3:
        /*0010*/ 	.word	index@(triton_red_fused__to_copy_add_mean_mul_pow_rsqrt_8)
        /*0014*/ 	.word	0x00000000


	//----- nvinfo : EIATTR_FRAME_SIZE
	.align		4
.L_4:
        /*0018*/ 	.byte	0x04, 0x11
        /*001a*/ 	.short	(.L_6 - .L_5)
	.align		4
.L_5:
        /*001c*/ 	.word	index@(triton_red_fused__to_copy_add_mean_mul_pow_rsqrt_8)
        /*0020*/ 	.word	0x00000000


	//----- nvinfo : EIATTR_MIN_STACK_SIZE
	.align		4
.L_6:
        /*0024*/ 	.byte	0x04, 0x12
        /*0026*/ 	.short	(.L_8 - .L_7)
	.align		4
.L_7:
        /*0028*/ 	.word	index@(triton_red_fused__to_copy_add_mean_mul_pow_rsqrt_8)
        /*002c*/ 	.word	0x00000000
.L_8:


//--------------------- .nv.info.triton_red_fused__to_copy_add_mean_mul_pow_rsqrt_8 --------------------------
	.section	.nv.info.triton_red_fused__to_copy_add_mean_mul_pow_rsqrt_8,"",@"SHT_CUDA_INFO"
	.sectionflags	@""
	.align	4


	//----- nvinfo : EIATTR_CUDA_API_VERSION
	.align		4
        /*0000*/ 	.byte	0x04, 0x37
        /*0002*/ 	.short	(.L_10 - .L_9)
.L_9:
        /*0004*/ 	.word	0x0000007c


	//----- nvinfo : EIATTR_KPARAM_INFO
	.align		4
.L_10:
        /*0008*/ 	.byte	0x04, 0x17
        /*000a*/ 	.short	(.L_12 - .L_11)
.L_11:
        /*000c*/ 	.word	0x00000000
        /*0010*/ 	.short	0x0008
        /*0012*/ 	.short	0x0038
        /*0014*/ 	.byte	0x00, 0xf4, 0x21, 0x00


	//----- nvinfo : EIATTR_KPARAM_INFO
	.align		4
.L_12:
        /*0018*/ 	.byte	0x04, 0x17
        /*001a*/ 	.short	(.L_14 - .L_13)
.L_13:
        /*001c*/ 	.word	0x00000000
        /*0020*/ 	.short	0x0007
        /*0022*/ 	.short	0x0034
        /*0024*/ 	.byte	0x00, 0xf0, 0x11, 0x00


	//----- nvinfo : EIATTR_KPARAM_INFO
	.align		4
.L_14:
        /*0028*/ 	.byte	0x04, 0x17
        /*002a*/ 	.short	(.L_16 - .L_15)
.L_15:
        /*002c*/ 	.word	0x00000000
        /*0030*/ 	.short	0x0006
        /*0032*/ 	.short	0x0030
        /*0034*/ 	.byte	0x00, 0xf0, 0x11, 0x00


	//----- nvinfo : EIATTR_KPARAM_INFO
	.align		4
.L_16:
        /*0038*/ 	.byte	0x04, 0x17
        /*003a*/ 	.short	(.L_18 - .L_17)
.L_17:
        /*003c*/ 	.word	0x00000000
        /*0040*/ 	.short	0x0005
        /*0042*/ 	.short	0x0028
        /*0044*/ 	.byte	0x00, 0xf4, 0x21, 0x00


	//----- nvinfo : EIATTR_KPARAM_INFO
	.align		4
.L_18:
        /*0048*/ 	.byte	0x04, 0x17
        /*004a*/ 	.short	(.L_20 - .L_19)
.L_19:
        /*004c*/ 	.word	0x00000000
        /*0050*/ 	.short	0x0004
        /*0052*/ 	.short	0x0020
        /*0054*/ 	.byte	0x00, 0xf4, 0x21, 0x00


	//----- nvinfo : EIATTR_KPARAM_INFO
	.align		4
.L_20:
        /*0058*/ 	.byte	0x04, 0x17
        /*005a*/ 	.short	(.L_22 - .L_21)
.L_21:
        /*005c*/ 	.word	0x00000000
        /*0060*/ 	.short	0x0003
        /*0062*/ 	.short	0x0018
        /*0064*/ 	.byte	0x00, 0xf4, 0x21, 0x00


	//----- nvinfo : EIATTR_KPARAM_INFO
	.align		4
.L_22:
        /*0068*/ 	.byte	0x04, 0x17
        /*006a*/ 	.short	(.L_24 - .L_23)
.L_23:
        /*006c*/ 	.word	0x00000000
        /*0070*/ 	.short	0x0002
        /*0072*/ 	.short	0x0010
        /*0074*/ 	.byte	0x00, 0xf4, 0x21, 0x00


	//----- nvinfo : EIATTR_KPARAM_INFO
	.align		4
.L_24:
        /*0078*/ 	.byte	0x04, 0x17
        /*007a*/ 	.short	(.L_26 - .L_25)
.L_25:
        /*007c*/ 	.word	0x00000000
        /*0080*/ 	.short	0x0001
        /*0082*/ 	.short	0x0008
        /*0084*/ 	.byte	0x00, 0xf4, 0x21, 0x00


	//----- nvinfo : EIATTR_KPARAM_INFO
	.align		4
.L_26:
        /*0088*/ 	.byte	0x04, 0x17
        /*008a*/ 	.short	(.L_28 - .L_27)
.L_27:
        /*008c*/ 	.word	0x00000000
        /*0090*/ 	.short	0x0000
        /*0092*/ 	.short	0x0000
        /*0094*/ 	.byte	0x00, 0xf4, 0x21, 0x00


	//----- nvinfo : EIATTR_SPARSE_MMA_MASK
	.align		4
.L_28:
        /*0098*/ 	.byte	0x03, 0x50
        /*009a*/ 	.short	0x0000


	//----- nvinfo : EIATTR_MAXREG_COUNT
	.align		4
        /*009c*/ 	.byte	0x03, 0x1b
        /*009e*/ 	.short	0x00ff


	//----- nvinfo : EIATTR_COOP_GROUP_MASK_REGIDS
	.align		4
        /*00a0*/ 	.byte	0x04, 0x29
        /*00a2*/ 	.short	(.L_30 - .L_29)


	//   ....[0]....
.L_29:
        /*00a4*/ 	.word	0xffffffff


	//   ....[1]....
        /*00a8*/ 	.word	0xffffffff


	//   ....[2]....
        /*00ac*/ 	.word	0xffffffff


	//   ....[3]....
        /*00b0*/ 	.word	0xffffffff


	//   ....[4]....
        /*00b4*/ 	.word	0xffffffff


	//   ....[5]....
        /*00b8*/ 	.word	0xffffffff


	//   ....[6]....
        /*00bc*/ 	.word	0xffffffff


	//   ....[7]....
        /*00c0*/ 	.word	0xffffffff


	//   ....[8]....
        /*00c4*/ 	.word	0xffffffff


	//   ....[9]....
        /*00c8*/ 	.word	0xffffffff


	//   ....[10]....
        /*00cc*/ 	.word	0xffffffff


	//   ....[11]....
        /*00d0*/ 	.word	0xffffffff


	//   ....[12]....
        /*00d4*/ 	.word	0xffffffff


	//----- nvinfo : EIATTR_COOP_GROUP_INSTR_OFFSETS
	.align		4
.L_30:
        /*00d8*/ 	.byte	0x04, 0x28
        /*00da*/ 	.short	(.L_32 - .L_31)


	//   ....[0]....
.L_31:
        /*00dc*/ 	.word	0x000012e0


	//   ....[1]....
        /*00e0*/ 	.word	0x00001300


	//   ....[2]....
        /*00e4*/ 	.word	0x00001330


	//   ....[3]....
        /*00e8*/ 	.word	0x00001340


	//   ....[4]....
        /*00ec*/ 	.word	0x00001370


	//   ....[5]....
        /*00f0*/ 	.word	0x00001380


	//   ....[6]....
        /*00f4*/ 	.word	0x000013b0


	//   ....[7]....
        /*00f8*/ 	.word	0x000013c0


	//   ....[8]....
        /*00fc*/ 	.word	0x000013f0


	//   ....[9]....
        /*0100*/ 	.word	0x00001400


	//   ....[10]....
        /*0104*/ 	.word	0x000014c0


	//   ....[11]....
        /*0108*/ 	.word	0x000014e0


	//   ....[12]....
        /*010c*/ 	.word	0x00001510


	//----- nvinfo : EIATTR_EXIT_INSTR_OFFSETS
	.align		4
.L_32:
        /*0110*/ 	.byte	0x04, 0x1c
        /*0112*/ 	.short	(.L_34 - .L_33)


	//   ....[0]....
.L_33:
        /*0114*/ 	.word	0x00002060


	//   ....[1]....
        /*0118*/ 	.word	0x00002080


	//----- nvinfo : EIATTR_REQNTID
	.align		4
.L_34:
        /*011c*/ 	.byte	0x04, 0x10
        /*011e*/ 	.short	(.L_36 - .L_35)
.L_35:
        /*0120*/ 	.word	0x00000100
        /*0124*/ 	.word	0x00000001
        /*0128*/ 	.word	0x00000001


	//----- nvinfo : EIATTR_CBANK_PARAM_SIZE
	.align		4
.L_36:
        /*012c*/ 	.byte	0x03, 0x19
        /*012e*/ 	.short	0x0040


	//----- nvinfo : EIATTR_PARAM_CBANK
	.align		4
        /*0130*/ 	.byte	0x04, 0x0a
        /*0132*/ 	.short	(.L_38 - .L_37)
	.align		4
.L_37:
        /*0134*/ 	.word	index@(.nv.constant0.triton_red_fused__to_copy_add_mean_mul_pow_rsqrt_8)
        /*0138*/ 	.short	0x0210
        /*013a*/ 	.short	0x0040


	//----- nvinfo : EIATTR_SW_WAR
	.align		4
.L_38:
        /*013c*/ 	.byte	0x04, 0x36
        /*013e*/ 	.short	(.L_40 - .L_39)
.L_39:
        /*0140*/ 	.word	0x00000008
.L_40:


//--------------------- .nv.callgraph             --------------------------
	.section	.nv.callgraph,"",@"SHT_CUDA_CALLGRAPH"
	.align	4
	.sectionentsize	8
	.align		4
        /*0000*/ 	.word	0x00000000
	.align		4
        /*0004*/ 	.word	0xffffffff
	.align		4
        /*0008*/ 	.word	0x00000000
	.align		4
        /*000c*/ 	.word	0xfffffffe
	.align		4
        /*0010*/ 	.word	0x00000000
	.align		4
        /*0014*/ 	.word	0xfffffffd
	.align		4
        /*0018*/ 	.word	0x00000000
	.align		4
        /*001c*/ 	.word	0xfffffffc


//--------------------- .nv.constant4             --------------------------
	.section	.nv.constant4,"a",@progbits
	.align	8
	.align		8
.nv.constant4:
        /*0000*/ 	.dword	_$_str


//--------------------- .text.triton_red_fused__to_copy_add_mean_mul_pow_rsqrt_8 --------------------------
	.section	.text.triton_red_fused__to_copy_add_mean_mul_pow_rsqrt_8,"ax",@progbits
	.sectionflags	@"SHF_BARRIERS=1"
	.align	128
        .global         triton_red_fused__to_copy_add_mean_mul_pow_rsqrt_8
        .type           triton_red_fused__to_copy_add_mean_mul_pow_rsqrt_8,@function
        .size           triton_red_fused__to_copy_add_mean_mul_pow_rsqrt_8,(.L_x_1 - triton_red_fused__to_copy_add_mean_mul_pow_rsqrt_8)
        .other          triton_red_fused__to_copy_add_mean_mul_pow_rsqrt_8,@"STO_CUDA_ENTRY STV_DEFAULT"
triton_red_fused__to_copy_add_mean_mul_pow_rsqrt_8:
.text.triton_red_fused__to_copy_add_mean_mul_pow_rsqrt_8:
[----:B------:R-:W0:Y:S01]  /*0000*/  LDC R1, c[0x0][0x28] ;  /* 0x00000a00ff017b82 */ /* 0x000e220000000800 */
[----:B------:R-:W1:Y:S07]  /*0010*/  S2R R10, SR_CTAID.X ;  /* 0x00000000000a7919 */ /* 0x000e6e0000002500 */
[----:B------:R-:W2:Y:S01]  /*0020*/  LDC.64 R28, c[0x0][0x220] ;  /* 0x00008800ff1c7b82 */ /* 0x000ea20000000a00 */
[----:B------:R-:W-:Y:S01]  /*0030*/  ULDC UR8, c[0x0][0x240] ;  /* 0x0000900000087ab9 */ /* 0x000fe20000000800 */
[----:B------:R-:W-:Y:S01]  /*0040*/  CS2R R12, SRZ ;  /* 0x00000000000c7805 */ /* 0x000fe2000001ff00 */
[----:B------:R-:W3:Y:S01]  /*0050*/  S2R R3, SR_TID.X ;  /* 0x0000000000037919 */ /* 0x000ee20000002100 */
[----:B------:R-:W-:-:S02]  /*0060*/  CS2R R14, SRZ ;  /* 0x00000000000e7805 */ /* 0x000fc4000001ff00 */
[----:B------:R-:W-:Y:S02]  /*0070*/  CS2R R16, SRZ ;  /* 0x0000000000107805 */ /* 0x000fe4000001ff00 */
[----:B------:R-:W-:Y:S01]  /*0080*/  CS2R R18, SRZ ;  /* 0x0000000000127805 */ /* 0x000fe2000001ff00 */
[----:B------:R-:W-:Y:S01]  /*0090*/  ULDC.64 UR6, c[0x0][0x208] ;  /* 0x0000820000067ab9 */ /* 0x000fe20000000a00 */
[----:B------:R-:W4:Y:S01]  /*00a0*/  LDC.64 R30, c[0x0][0x228] ;  /* 0x00008a00ff1e7b82 */ /* 0x000f220000000a00 */
[----:B------:R-:W-:Y:S02]  /*00b0*/  CS2R R20, SRZ ;  /* 0x0000000000147805 */ /* 0x000fe4000001ff00 */
[----:B------:R-:W-:Y:S02]  /*00c0*/  CS2R R22, SRZ ;  /* 0x0000000000167805 */ /* 0x000fe4000001ff00 */
[----:B------:R-:W-:Y:S02]  /*00d0*/  CS2R R24, SRZ ;  /* 0x0000000000187805 */ /* 0x000fe4000001ff00 */
[----:B------:R-:W-:Y:S01]  /*00e0*/  CS2R R26, SRZ ;  /* 0x00000000001a7805 */ /* 0x000fe2000001ff00 */
[----:B------:R-:W-:Y:S01]  /*00f0*/  ULDC.64 UR4, c[0x0][0x220] ;  /* 0x0000880000047ab9 */ /* 0x000fe20000000a00 */
[----:B------:R-:W-:Y:S01]  /*0100*/  ULDC.64 UR10, c[0x0][0x228] ;  /* 0x00008a00000a7ab9 */ /* 0x000fe20000000a00 */
[----:B------:R-:W5:Y:S01]  /*0110*/  LDC.64 R54, c[0x0][0x210] ;  /* 0x00008400ff367b82 */ /* 0x000f620000000a00 */
[----:B-1----:R-:W-:-:S02]  /*0120*/  SHF.L.U32 R0, R10, 0x1, RZ ;  /* 0x000000010a007819 */ /* 0x002fc400000006ff */
[----:B---3--:R-:W-:Y:S02]  /*0130*/  SHF.L.U32 R3, R3, 0x3, RZ ;  /* 0x0000000303037819 */ /* 0x008fe400000006ff */
[----:B------:R-:W-:Y:S02]  /*0140*/  IADD3 R2, R0, 0x1, RZ ;  /* 0x0000000100027810 */ /* 0x000fe40007ffe0ff */
[----:B------:R-:W-:Y:S02]  /*0150*/  LOP3.LUT R5, R3, 0x7f8, RZ, 0xc0, !PT ;  /* 0x000007f803057812 */ /* 0x000fe400078ec0ff */
[C---:B------:R-:W-:Y:S02]  /*0160*/  SHF.L.U32 R32, R2.reuse, 0xc, RZ ;  /* 0x0000000c02207819 */ /* 0x040fe400000006ff */
[----:B------:R-:W-:Y:S02]  /*0170*/  ISETP.GE.AND P1, PT, R2, UR8, PT ;  /* 0x0000000802007c0c */ /* 0x000fe4000bf26270 */
[----:B------:R-:W-:-:S05]  /*0180*/  LOP3.LUT R4, R32, R5, RZ, 0xfc, !PT ;  /* 0x0000000520047212 */ /* 0x000fca00078efcff */
[----:B--2---:R-:W-:-:S04]  /*0190*/  IMAD.WIDE R6, R4, 0x2, R28 ;  /* 0x0000000204067825 */ /* 0x004fc800078e021c */
[----:B----4-:R-:W-:Y:S02]  /*01a0*/  IMAD.WIDE R8, R4, 0x2, R30 ;  /* 0x0000000204087825 */ /* 0x010fe400078e021e */
[----:B------:R1:W2:Y:S04]  /*01b0*/  @!P1 LDG.E.EF.128 R12, desc[UR6][R6.64] ;  /* 0x00000006060c9981 */ /* 0x0002a8000c0e1d00 */
[----:B------:R3:W4:Y:S01]  /*01c0*/  @!P1 LDG.E.EF.128 R16, desc[UR6][R8.64] ;  /* 0x0000000608109981 */ /* 0x000722000c0e1d00 */
[----:B------:R-:W-:Y:S02]  /*01d0*/  SHF.L.U32 R2, R10, 0xd, RZ ;  /* 0x0000000d0a027819 */ /* 0x000fe400000006ff */
[----:B------:R-:W-:Y:S02]  /*01e0*/  ISETP.GE.AND P2, PT, R0, UR8, PT ;  /* 0x0000000800007c0c */ /* 0x000fe4000bf46270 */
[----:B------:R-:W-:-:S05]  /*01f0*/  LOP3.LUT R3, R5, R2, RZ, 0xfc, !PT ;  /* 0x0000000205037212 */ /* 0x000fca00078efcff */
[----:B------:R-:W-:-:S04]  /*0200*/  IMAD.WIDE R30, R3, 0x2, R30 ;  /* 0x00000002031e7825 */ /* 0x000fc800078e021e */
[----:B------:R-:W-:Y:S02]  /*0210*/  IMAD.WIDE R28, R3, 0x2, R28 ;  /* 0x00000002031c7825 */ /* 0x000fe400078e021c */
[----:B------:R-:W4:Y:S01]  /*0220*/  @!P2 LDG.E.EF.128 R20, desc[UR6][R30.64] ;  /* 0x000000061e14a981 */ /* 0x000f22000c0e1d00 */
[----:B-1----:R-:W-:-:S03]  /*0230*/  SHF.R.S32.HI R6, RZ, 0x1f, R2 ;  /* 0x0000001fff067819 */ /* 0x002fc60000011402 */
[----:B------:R1:W4:Y:S01]  /*0240*/  @!P2 LDG.E.EF.128 R24, desc[UR6][R28.64] ;  /* 0x000000061c18a981 */ /* 0x000322000c0e1d00 */
[C---:B------:R-:W-:Y:S02]  /*0250*/  SHF.L.U32 R2, R3.reuse, 0x1, RZ ;  /* 0x0000000103027819 */ /* 0x040fe400000006ff */
[----:B------:R-:W-:Y:S02]  /*0260*/  SHF.L.U64.HI R6, R3, 0x1, R6 ;  /* 0x0000000103067819 */ /* 0x000fe40000010206 */
[----:B------:R-:W-:Y:S02]  /*0270*/  IADD3 R34, P0, R2, UR4, RZ ;  /* 0x0000000402227c10 */ /* 0x000fe4000ff1e0ff */
[----:B------:R-:W-:Y:S02]  /*0280*/  IADD3 R36, P3, R2, UR10, RZ ;  /* 0x0000000a02247c10 */ /* 0x000fe4000ff7e0ff */
[----:B---3--:R-:W-:Y:S02]  /*0290*/  CS2R R8, SRZ ;  /* 0x0000000000087805 */ /* 0x008fe4000001ff00 */
[----:B------:R-:W-:-:S02]  /*02a0*/  CS2R R10, SRZ ;  /* 0x00000000000a7805 */ /* 0x000fc4000001ff00 */
[----:B-1----:R-:W-:Y:S02]  /*02b0*/  CS2R R28, SRZ ;  /* 0x00000000001c7805 */ /* 0x002fe4000001ff00 */
[----:B------:R-:W-:Y:S02]  /*02c0*/  IADD3.X R35, R6, UR5, RZ, P0, !PT ;  /* 0x0000000506237c10 */ /* 0x000fe400087fe4ff */
[----:B0-----:R-:W-:Y:S02]  /*02d0*/  CS2R R30, SRZ ;  /* 0x00000000001e7805 */ /* 0x001fe4000001ff00 */
[----:B------:R-:W-:Y:S01]  /*02e0*/  IADD3.X R37, R6, UR11, RZ, P3, !PT ;  /* 0x0000000b06257c10 */ /* 0x000fe20009ffe4ff */
[----:B------:R0:W3:Y:S01]  /*02f0*/  @!P2 LDG.E.EF.128 R8, desc[UR6][R34.64+0x1000] ;  /* 0x001000062208a981 */ /* 0x0000e2000c0e1d00 */
[----:B------:R-:W-:-:S03]  /*0300*/  LOP3.LUT R38, R5, R32, RZ, 0xfc, !PT ;  /* 0x0000002005267212 */ /* 0x000fc600078efcff */
[----:B------:R1:W3:Y:S01]  /*0310*/  @!P2 LDG.E.EF.128 R28, desc[UR6][R36.64+0x1000] ;  /* 0x00100006241ca981 */ /* 0x0002e2000c0e1d00 */
[----:B------:R-:W-:Y:S02]  /*0320*/  SHF.R.S32.HI R7, RZ, 0x1f, R32 ;  /* 0x0000001fff077819 */ /* 0x000fe40000011420 */
[C---:B------:R-:W-:Y:S02]  /*0330*/  SHF.L.U32 R5, R38.reuse, 0x1, RZ ;  /* 0x0000000126057819 */ /* 0x040fe400000006ff */
[----:B------:R-:W-:Y:S02]  /*0340*/  SHF.L.U64.HI R7, R38, 0x1, R7 ;  /* 0x0000000126077819 */ /* 0x000fe40000010207 */
[----:B------:R-:W-:Y:S02]  /*0350*/  IADD3 R48, P0, R5, UR4, RZ ;  /* 0x0000000405307c10 */ /* 0x000fe4000ff1e0ff */
[----:B------:R-:W-:Y:S02]  /*0360*/  IADD3 R50, P3, R5, UR10, RZ ;  /* 0x0000000a05327c10 */ /* 0x000fe4000ff7e0ff */
[----:B------:R-:W-:-:S02]  /*0370*/  CS2R R32, SRZ ;  /* 0x0000000000207805 */ /* 0x000fc4000001ff00 */
[----:B0-----:R-:W-:Y:S02]  /*0380*/  CS2R R34, SRZ ;  /* 0x0000000000227805 */ /* 0x001fe4000001ff00 */
[----:B-1----:R-:W-:Y:S02]  /*0390*/  CS2R R36, SRZ ;  /* 0x0000000000247805 */ /* 0x002fe4000001ff00 */
[----:B------:R-:W-:Y:S02]  /*03a0*/  CS2R R38, SRZ ;  /* 0x0000000000267805 */ /* 0x000fe4000001ff00 */
[----:B------:R-:W-:Y:S02]  /*03b0*/  IADD3.X R49, R7, UR5, RZ, P0, !PT ;  /* 0x0000000507317c10 */ /* 0x000fe400087fe4ff */
[----:B------:R-:W-:Y:S02]  /*03c0*/  CS2R R40, SRZ ;  /* 0x0000000000287805 */ /* 0x000fe4000001ff00 */
[----:B------:R-:W-:-:S02]  /*03d0*/  IADD3.X R51, R7, UR11, RZ, P3, !PT ;  /* 0x0000000b07337c10 */ /* 0x000fc40009ffe4ff */
[----:B------:R-:W-:Y:S01]  /*03e0*/  CS2R R42, SRZ ;  /* 0x00000000002a7805 */ /* 0x000fe2000001ff00 */
[----:B-----5:R-:W-:Y:S01]  /*03f0*/  IMAD.WIDE R46, R3, 0x2, R54 ;  /* 0x00000002032e7825 */ /* 0x020fe200078e0236 */
[----:B------:R4:W5:Y:S01]  /*0400*/  @!P1 LDG.E.EF.128 R32, desc[UR6][R48.64+0x1000] ;  /* 0x0010000630209981 */ /* 0x000962000c0e1d00 */
[----:B------:R-:W-:-:S03]  /*0410*/  ULDC.64 UR4, c[0x0][0x210] ;  /* 0x0000840000047ab9 */ /* 0x000fc60000000a00 */
[----:B------:R0:W5:Y:S04]  /*0420*/  @!P1 LDG.E.EF.128 R36, desc[UR6][R50.64+0x1000] ;  /* 0x0010000632249981 */ /* 0x000168000c0e1d00 */
[----:B------:R-:W5:Y:S01]  /*0430*/  @!P2 LDG.E.EF.128 R40, desc[UR6][R46.64] ;  /* 0x000000062e28a981 */ /* 0x000f62000c0e1d00 */
[----:B--2---:R-:W-:Y:S02]  /*0440*/  HADD2.F32 R45, -RZ, R12.H0_H0 ;  /* 0x2000000cff2d7230 */ /* 0x004fe40000004100 */
[----:B------:R-:W-:Y:S02]  /*0450*/  HADD2.F32 R12, -RZ, R12.H1_H1 ;  /* 0x3000000cff0c7230 */ /* 0x000fe40000004100 */
[----:B----4-:R-:W-:Y:S02]  /*0460*/  HADD2.F32 R49, -RZ, R16.H1_H1 ;  /* 0x30000010ff317230 */ /* 0x010fe40000004100 */
[----:B------:R-:W-:-:S03]  /*0470*/  HADD2.F32 R48, -RZ, R16.H0_H0 ;  /* 0x20000010ff307230 */ /* 0x000fc60000004100 */
[----:B------:R-:W-:Y:S02]  /*0480*/  FADD R16, R12, R49 ;  /* 0x000000310c107221 */ /* 0x000fe40000000000 */
[----:B------:R-:W-:Y:S01]  /*0490*/  FADD R12, R45, R48 ;  /* 0x000000302d0c7221 */ /* 0x000fe20000000000 */
[----:B------:R-:W-:Y:S02]  /*04a0*/  HADD2.F32 R45, -RZ, R13.H0_H0 ;  /* 0x2000000dff2d7230 */ /* 0x000fe40000004100 */
[----:B------:R-:W-:Y:S02]  /*04b0*/  HADD2.F32 R13, -RZ, R13.H1_H1 ;  /* 0x3000000dff0d7230 */ /* 0x000fe40000004100 */
[----:B0-----:R-:W-:Y:S02]  /*04c0*/  HADD2.F32 R50, -RZ, R17.H1_H1 ;  /* 0x30000011ff327230 */ /* 0x001fe40000004100 */
[----:B------:R-:W-:Y:S02]  /*04d0*/  HADD2.F32 R48, -RZ, R17.H0_H0 ;  /* 0x20000011ff307230 */ /* 0x000fe40000004100 */
[----:B------:R-:W-:-:S02]  /*04e0*/  HADD2.F32 R49, -RZ, R18.H1_H1 ;  /* 0x30000012ff317230 */ /* 0x000fc40000004100 */
[----:B------:R-:W-:Y:S01]  /*04f0*/  FADD R17, R13, R50 ;  /* 0x000000320d117221 */ /* 0x000fe20000000000 */
[----:B------:R-:W-:Y:S02]  /*0500*/  HADD2.F32 R18, -RZ, R18.H0_H0 ;  /* 0x20000012ff127230 */ /* 0x000fe40000004100 */
[----:B------:R-:W-:Y:S01]  /*0510*/  FADD R13, R45, R48 ;  /* 0x000000302d0d7221 */ /* 0x000fe20000000000 */
[----:B------:R-:W-:Y:S02]  /*0520*/  HADD2.F32 R45, -RZ, R14.H0_H0 ;  /* 0x2000000eff2d7230 */ /* 0x000fe40000004100 */
[----:B------:R-:W-:-:S03]  /*0530*/  HADD2.F32 R48, -RZ, R19.H0_H0 ;  /* 0x20000013ff307230 */ /* 0x000fc60000004100 */
[----:B------:R-:W-:Y:S01]  /*0540*/  FADD R18, R45, R18 ;  /* 0x000000122d127221 */ /* 0x000fe20000000000 */
[----:B------:R-:W-:Y:S02]  /*0550*/  HADD2.F32 R45, -RZ, R15.H0_H0 ;  /* 0x2000000fff2d7230 */ /* 0x000fe40000004100 */
[----:B------:R-:W-:-:S03]  /*0560*/  HADD2.F32 R50, -RZ, R19.H1_H1 ;  /* 0x30000013ff327230 */ /* 0x000fc60000004100 */
[----:B------:R-:W-:Y:S01]  /*0570*/  FADD R19, R45, R48 ;  /* 0x000000302d137221 */ /* 0x000fe20000000000 */
[----:B------:R-:W-:Y:S02]  /*0580*/  HADD2.F32 R45, -RZ, R22.H1_H1 ;  /* 0x30000016ff2d7230 */ /* 0x000fe40000004100 */
[----:B------:R-:W-:Y:S02]  /*0590*/  HADD2.F32 R59, -RZ, R26.H0_H0 ;  /* 0x2000001aff3b7230 */ /* 0x000fe40000004100 */
[----:B------:R-:W-:Y:S02]  /*05a0*/  HADD2.F32 R22, -RZ, R22.H0_H0 ;  /* 0x20000016ff167230 */ /* 0x000fe40000004100 */
[----:B------:R-:W-:Y:S02]  /*05b0*/  HADD2.F32 R58, -RZ, R26.H1_H1 ;  /* 0x3000001aff3a7230 */ /* 0x000fe40000004100 */
[----:B------:R-:W-:Y:S02]  /*05c0*/  HADD2.F32 R26, -RZ, R27.H1_H1 ;  /* 0x3000001bff1a7230 */ /* 0x000fe40000004100 */
[----:B------:R-:W-:Y:S01]  /*05d0*/  FADD R59, R59, R22 ;  /* 0x000000163b3b7221 */ /* 0x000fe20000000000 */
[----:B------:R-:W-:-:S02]  /*05e0*/  HADD2.F32 R22, -RZ, R27.H0_H0 ;  /* 0x2000001bff167230 */ /* 0x000fc40000004100 */
[----:B------:R-:W-:Y:S01]  /*05f0*/  FADD R58, R58, R45 ;  /* 0x0000002d3a3a7221 */ /* 0x000fe20000000000 */
[----:B------:R-:W-:Y:S02]  /*0600*/  HADD2.F32 R27, -RZ, R23.H0_H0 ;  /* 0x20000017ff1b7230 */ /* 0x000fe40000004100 */
[----:B------:R-:W-:Y:S02]  /*0610*/  HADD2.F32 R45, -RZ, R23.H1_H1 ;  /* 0x30000017ff2d7230 */ /* 0x000fe40000004100 */
[----:B------:R-:W-:Y:S02]  /*0620*/  HADD2.F32 R15, -RZ, R15.H1_H1 ;  /* 0x3000000fff0f7230 */ /* 0x000fe40000004100 */
[----:B------:R-:W-:Y:S01]  /*0630*/  FADD R27, R22, R27 ;  /* 0x0000001b161b7221 */ /* 0x000fe20000000000 */
[----:B------:R-:W-:Y:S02]  /*0640*/  HADD2.F32 R23, -RZ, R24.H0_H0 ;  /* 0x20000018ff177230 */ /* 0x000fe40000004100 */
[----:B------:R-:W-:Y:S01]  /*0650*/  FADD R26, R26, R45 ;  /* 0x0000002d1a1a7221 */ /* 0x000fe20000000000 */
[----:B------:R-:W-:-:S02]  /*0660*/  HADD2.F32 R22, -RZ, R20.H0_H0 ;  /* 0x20000014ff167230 */ /* 0x000fc40000004100 */
[----:B------:R-:W-:Y:S01]  /*0670*/  FADD R15, R15, R50 ;  /* 0x000000320f0f7221 */ /* 0x000fe20000000000 */
[----:B------:R-:W-:Y:S02]  /*0680*/  HADD2.F32 R24, -RZ, R24.H1_H1 ;  /* 0x30000018ff187230 */ /* 0x000fe40000004100 */
[----:B------:R-:W-:Y:S02]  /*0690*/  HADD2.F32 R45, -RZ, R20.H1_H1 ;  /* 0x30000014ff2d7230 */ /* 0x000fe40000004100 */
[----:B---3--:R-:W-:Y:S02]  /*06a0*/  HADD2.F32 R56, -RZ, R9.H0_H0 ;  /* 0x20000009ff387230 */ /* 0x008fe40000004100 */
[----:B------:R-:W-:Y:S02]  /*06b0*/  HADD2.F32 R50, -RZ, R9.H1_H1 ;  /* 0x30000009ff327230 */ /* 0x000fe40000004100 */
[----:B------:R-:W-:Y:S01]  /*06c0*/  FADD R23, R23, R22 ;  /* 0x0000001617177221 */ /* 0x000fe20000000000 */
[----:B------:R-:W-:-:S02]  /*06d0*/  HADD2.F32 R57, -RZ, R8.H0_H0 ;  /* 0x20000008ff397230 */ /* 0x000fc40000004100 */
[----:B------:R-:W-:Y:S02]  /*06e0*/  HADD2.F32 R53, -RZ, R8.H1_H1 ;  /* 0x30000008ff357230 */ /* 0x000fe40000004100 */
[----:B------:R-:W-:Y:S02]  /*06f0*/  HADD2.F32 R9, -RZ, R29.H1_H1 ;  /* 0x3000001dff097230 */ /* 0x000fe40000004100 */
[----:B------:R-:W-:Y:S01]  /*0700*/  FADD R20, R24, R45 ;  /* 0x0000002d18147221 */ /* 0x000fe20000000000 */
[----:B------:R-:W-:Y:S02]  /*0710*/  HADD2.F32 R8, -RZ, R28.H1_H1 ;  /* 0x3000001cff087230 */ /* 0x000fe40000004100 */
[----:B------:R-:W-:Y:S02]  /*0720*/  HADD2.F32 R29, -RZ, R29.H0_H0 ;  /* 0x2000001dff1d7230 */ /* 0x000fe40000004100 */
[----:B------:R-:W-:Y:S02]  /*0730*/  HADD2.F32 R22, -RZ, R25.H0_H0 ;  /* 0x20000019ff167230 */ /* 0x000fe40000004100 */
[----:B------:R-:W-:-:S02]  /*0740*/  HADD2.F32 R25, -RZ, R25.H1_H1 ;  /* 0x30000019ff197230 */ /* 0x000fc40000004100 */
[----:B------:R-:W-:Y:S02]  /*0750*/  HADD2.F32 R24, -RZ, R21.H1_H1 ;  /* 0x30000015ff187230 */ /* 0x000fe40000004100 */
[----:B------:R-:W-:Y:S01]  /*0760*/  FADD R53, R53, R8 ;  /* 0x0000000835357221 */ /* 0x000fe20000000000 */
[----:B------:R-:W-:Y:S01]  /*0770*/  FADD R56, R56, R29 ;  /* 0x0000001d38387221 */ /* 0x000fe20000000000 */
[----:B------:R-:W-:Y:S02]  /*0780*/  HADD2.F32 R29, -RZ, R10.H1_H1 ;  /* 0x3000000aff1d7230 */ /* 0x000fe40000004100 */
[----:B------:R-:W-:Y:S01]  /*0790*/  FADD R50, R50, R9 ;  /* 0x0000000932327221 */ /* 0x000fe20000000000 */
[----:B------:R-:W-:Y:S02]  /*07a0*/  HADD2.F32 R8, -RZ, R30.H1_H1 ;  /* 0x3000001eff087230 */ /* 0x000fe40000004100 */
[----:B------:R-:W-:Y:S01]  /*07b0*/  FADD R25, R25, R24 ;  /* 0x0000001819197221 */ /* 0x000fe20000000000 */
[----:B------:R-:W-:-:S02]  /*07c0*/  HADD2.F32 R24, -RZ, R10.H0_H0 ;  /* 0x2000000aff187230 */ /* 0x000fc40000004100 */
[----:B------:R-:W-:Y:S02]  /*07d0*/  HADD2.F32 R9, -RZ, R30.H0_H0 ;  /* 0x2000001eff097230 */ /* 0x000fe40000004100 */
[----:B------:R-:W-:Y:S01]  /*07e0*/  FADD R29, R29, R8 ;  /* 0x000000081d1d7221 */ /* 0x000fe20000000000 */
[----:B------:R-:W-:Y:S02]  /*07f0*/  HADD2.F32 R30, -RZ, R11.H0_H0 ;  /* 0x2000000bff1e7230 */ /* 0x000fe40000004100 */
[----:B------:R-:W-:Y:S02]  /*0800*/  HADD2.F32 R11, -RZ, R11.H1_H1 ;  /* 0x3000000bff0b7230 */ /* 0x000fe40000004100 */
[----:B------:R-:W-:Y:S01]  /*0810*/  FADD R24, R24, R9 ;  /* 0x0000000918187221 */ /* 0x000fe20000000000 */
[----:B------:R-:W-:Y:S02]  /*0820*/  HADD2.F32 R8, -RZ, R31.H1_H1 ;  /* 0x3000001fff087230 */ /* 0x000fe40000004100 */
[----:B------:R-:W-:-:S02]  /*0830*/  HADD2.F32 R9, -RZ, R31.H0_H0 ;  /* 0x2000001fff097230 */ /* 0x000fc40000004100 */
[----:B------:R-:W-:Y:S02]  /*0840*/  HADD2.F32 R14, -RZ, R14.H1_H1 ;  /* 0x3000000eff0e7230 */ /* 0x000fe40000004100 */
[----:B------:R-:W-:Y:S01]  /*0850*/  FADD R31, R11, R8 ;  /* 0x000000080b1f7221 */ /* 0x000fe20000000000 */
[----:B-----5:R-:W-:Y:S02]  /*0860*/  HADD2.F32 R45, -RZ, R32.H1_H1 ;  /* 0x30000020ff2d7230 */ /* 0x020fe40000004100 */
[----:B------:R-:W-:Y:S01]  /*0870*/  FADD R30, R30, R9 ;  /* 0x000000091e1e7221 */ /* 0x000fe20000000000 */
[----:B------:R-:W-:Y:S02]  /*0880*/  HADD2.F32 R8, -RZ, R36.H1_H1 ;  /* 0x30000024ff087230 */ /* 0x000fe40000004100 */
[----:B------:R-:W-:Y:S02]  /*0890*/  HADD2.F32 R48, -RZ, R32.H0_H0 ;  /* 0x20000020ff307230 */ /* 0x000fe40000004100 */
[----:B------:R-:W-:-:S02]  /*08a0*/  HADD2.F32 R9, -RZ, R36.H0_H0 ;  /* 0x20000024ff097230 */ /* 0x000fc40000004100 */
[----:B------:R-:W-:Y:S01]  /*08b0*/  FADD R14, R14, R49 ;  /* 0x000000310e0e7221 */ /* 0x000fe20000000000 */
[----:B------:R-:W-:Y:S01]  /*08c0*/  FADD R45, R45, R8 ;  /* 0x000000082d2d7221 */ /* 0x000fe20000000000 */
[----:B------:R-:W-:Y:S02]  /*08d0*/  HADD2.F32 R49, -RZ, R33.H0_H0 ;  /* 0x20000021ff317230 */ /* 0x000fe40000004100 */
[----:B------:R-:W-:Y:S02]  /*08e0*/  HADD2.F32 R8, -RZ, R37.H0_H0 ;  /* 0x20000025ff087230 */ /* 0x000fe40000004100 */
[----:B------:R-:W-:Y:S01]  /*08f0*/  FADD R48, R48, R9 ;  /* 0x0000000930307221 */ /* 0x000fe20000000000 */
[----:B------:R-:W-:Y:S02]  /*0900*/  HADD2.F32 R51, -RZ, R34.H0_H0 ;  /* 0x20000022ff337230 */ /* 0x000fe40000004100 */
[----:B------:R-:W-:Y:S02]  /*0910*/  HADD2.F32 R34, -RZ, R34.H1_H1 ;  /* 0x30000022ff227230 */ /* 0x000fe40000004100 */
[----:B------:R-:W-:-:S02]  /*0920*/  HADD2.F32 R9, -RZ, R38.H1_H1 ;  /* 0x30000026ff097230 */ /* 0x000fc40000004100 */
[----:B------:R-:W-:Y:S01]  /*0930*/  FADD R49, R49, R8 ;  /* 0x0000000831317221 */ /* 0x000fe20000000000 */
[----:B------:R-:W-:Y:S02]  /*0940*/  HADD2.F32 R8, -RZ, R38.H0_H0 ;  /* 0x20000026ff087230 */ /* 0x000fe40000004100 */
[----:B------:R-:W-:Y:S02]  /*0950*/  HADD2.F32 R52, -RZ, R35.H1_H1 ;  /* 0x30000023ff347230 */ /* 0x000fe40000004100 */
[----:B------:R-:W-:Y:S01]  /*0960*/  FADD R38, R34, R9 ;  /* 0x0000000922267221 */ /* 0x000fe20000000000 */
[----:B------:R-:W-:Y:S02]  /*0970*/  HADD2.F32 R9, -RZ, R39.H1_H1 ;  /* 0x30000027ff097230 */ /* 0x000fe40000004100 */
[----:B------:R-:W-:Y:S01]  /*0980*/  FADD R51, R51, R8 ;  /* 0x0000000833337221 */ /* 0x000fe20000000000 */
[----:B------:R-:W-:Y:S02]  /*0990*/  HADD2.F32 R21, -RZ, R21.H0_H0 ;  /* 0x20000015ff157230 */ /* 0x000fe40000004100 */
[----:B------:R-:W-:-:S02]  /*09a0*/  HADD2.F32 R33, -RZ, R33.H1_H1 ;  /* 0x30000021ff217230 */ /* 0x000fc40000004100 */
[----:B------:R-:W-:Y:S01]  /*09b0*/  FADD R52, R52, R9 ;  /* 0x0000000934347221 */ /* 0x000fe20000000000 */
[----:B------:R-:W-:Y:S02]  /*09c0*/  HADD2.F32 R10, -RZ, R37.H1_H1 ;  /* 0x30000025ff0a7230 */ /* 0x000fe40000004100 */
[----:B------:R-:W-:Y:S02]  /*09d0*/  HADD2.F32 R8, -RZ, R40.H0_H0 ;  /* 0x20000028ff087230 */ /* 0x000fe40000004100 */
[----:B------:R-:W-:Y:S02]  /*09e0*/  HADD2.F32 R9, -RZ, R40.H1_H1 ;  /* 0x30000028ff097230 */ /* 0x000fe40000004100 */
[----:B------:R-:W-:Y:S01]  /*09f0*/  FADD R22, R22, R21 ;  /* 0x0000001516167221 */ /* 0x000fe20000000000 */
[----:B------:R-:W-:Y:S01]  /*0a00*/  FADD R37, R33, R10 ;  /* 0x0000000a21257221 */ /* 0x000fe20000000000 */
[----:B------:R-:W-:Y:S01]  /*0a10*/  FADD R21, R8, R23 ;  /* 0x0000001708157221 */ /* 0x000fe20000000000 */
[----:B------:R-:W-:-:S02]  /*0a20*/  HADD2.F32 R35, -RZ, R35.H0_H0 ;  /* 0x20000023ff237230 */ /* 0x000fc40000004100 */
[----:B------:R-:W-:Y:S01]  /*0a30*/  FADD R20, R9, R20 ;  /* 0x0000001409147221 */ /* 0x000fe20000000000 */
[----:B------:R-:W-:Y:S02]  /*0a40*/  HADD2.F32 R10, -RZ, R39.H0_H0 ;  /* 0x20000027ff0a7230 */ /* 0x000fe40000004100 */
[----:B------:R-:W-:Y:S02]  /*0a50*/  HADD2.F32 R9, -RZ, R41.H0_H0 ;  /* 0x20000029ff097230 */ /* 0x000fe40000004100 */
[----:B------:R-:W-:Y:S02]  /*0a60*/  HADD2.F32 R8, -RZ, R41.H1_H1 ;  /* 0x30000029ff087230 */ /* 0x000fe40000004100 */
[----:B------:R-:W-:Y:S01]  /*0a70*/  FADD R39, R35, R10 ;  /* 0x0000000a23277221 */ /* 0x000fe20000000000 */
[----:B------:R-:W-:Y:S02]  /*0a80*/  HADD2.F32 R28, -RZ, R28.H0_H0 ;  /* 0x2000001cff1c7230 */ /* 0x000fe40000004100 */
[----:B------:R-:W-:Y:S01]  /*0a90*/  FADD R22, R9, R22 ;  /* 0x0000001609167221 */ /* 0x000fe20000000000 */
[----:B------:R-:W-:-:S02]  /*0aa0*/  HADD2.F32 R10, -RZ, R42.H0_H0 ;  /* 0x2000002aff0a7230 */ /* 0x000fc40000004100 */
[----:B------:R-:W-:Y:S01]  /*0ab0*/  FADD R25, R8, R25 ;  /* 0x0000001908197221 */ /* 0x000fe20000000000 */
[----:B------:R-:W-:Y:S02]  /*0ac0*/  HADD2.F32 R9, -RZ, R42.H1_H1 ;  /* 0x3000002aff097230 */ /* 0x000fe40000004100 */
[----:B------:R-:W-:Y:S02]  /*0ad0*/  HADD2.F32 R8, -RZ, R43.H0_H0 ;  /* 0x2000002bff087230 */ /* 0x000fe40000004100 */
[----:B------:R-:W-:Y:S01]  /*0ae0*/  HADD2.F32 R43, -RZ, R43.H1_H1 ;  /* 0x3000002bff2b7230 */ /* 0x000fe20000004100 */
[----:B------:R-:W-:Y:S01]  /*0af0*/  IADD3 R42, P0, R2, UR4, RZ ;  /* 0x00000004022a7c10 */ /* 0x000fe2000ff1e0ff */
[----:B------:R-:W-:Y:S01]  /*0b00*/  FADD R57, R57, R28 ;  /* 0x0000001c39397221 */ /* 0x000fe20000000000 */
[----:B------:R-:W-:Y:S01]  /*0b10*/  FADD R23, R10, R59 ;  /* 0x0000003b0a177221 */ /* 0x000fe20000000000 */
[----:B------:R-:W-:Y:S01]  /*0b20*/  FADD R28, R9, R58 ;  /* 0x0000003a091c7221 */ /* 0x000fe20000000000 */
[----:B------:R-:W-:Y:S01]  /*0b30*/  FADD R27, R8, R27 ;  /* 0x0000001b081b7221 */ /* 0x000fe20000000000 */
[----:B------:R-:W-:Y:S01]  /*0b40*/  FADD R26, R43, R26 ;  /* 0x0000001a2b1a7221 */ /* 0x000fe20000000000 */
[----:B------:R-:W-:-:S02]  /*0b50*/  CS2R R8, SRZ ;  /* 0x0000000000087805 */ /* 0x000fc4000001ff00 */
[----:B------:R-:W-:Y:S02]  /*0b60*/  CS2R R10, SRZ ;  /* 0x00000000000a7805 */ /* 0x000fe4000001ff00 */
[----:B------:R-:W-:-:S05]  /*0b70*/  IADD3.X R43, R6, UR5, RZ, P0, !PT ;  /* 0x00000005062b7c10 */ /* 0x000fca00087fe4ff */
[----:B------:R-:W2:Y:S01]  /*0b80*/  @!P2 LDG.E.EF.128 R8, desc[UR6][R42.64+0x1000] ;  /* 0x001000062a08a981 */ /* 0x000ea2000c0e1d00 */
[----:B------:R-:W-:-:S04]  /*0b90*/  IMAD.WIDE R58, R4, 0x2, R54 ;  /* 0x00000002043a7825 */ /* 0x000fc800078e0236 */
[----:B--2---:R-:W-:Y:S02]  /*0ba0*/  HADD2.F32 R33, -RZ, R10.H0_H0 ;  /* 0x2000000aff217230 */ /* 0x004fe40000004100 */
[----:B------:R-:W-:Y:S02]  /*0bb0*/  HADD2.F32 R10, -RZ, R10.H1_H1 ;  /* 0x3000000aff0a7230 */ /* 0x000fe40000004100 */
[----:B------:R-:W-:Y:S02]  /*0bc0*/  HADD2.F32 R32, -RZ, R8.H0_H0 ;  /* 0x20000008ff207230 */ /* 0x000fe40000004100 */
[----:B------:R-:W-:Y:S01]  /*0bd0*/  FADD R24, R33, R24 ;  /* 0x0000001821187221 */ /* 0x000fe20000000000 */
[----:B------:R-:W-:Y:S02]  /*0be0*/  HADD2.F32 R33, -RZ, R11.H0_H0 ;  /* 0x2000000bff217230 */ /* 0x000fe40000004100 */
[----:B------:R-:W-:Y:S01]  /*0bf0*/  FADD R29, R10, R29 ;  /* 0x0000001d0a1d7221 */ /* 0x000fe20000000000 */
[----:B------:R-:W-:-:S02]  /*0c00*/  HADD2.F32 R10, -RZ, R11.H1_H1 ;  /* 0x3000000bff0a7230 */ /* 0x000fc40000004100 */
[----:B------:R-:W-:Y:S02]  /*0c10*/  HADD2.F32 R8, -RZ, R8.H1_H1 ;  /* 0x30000008ff087230 */ /* 0x000fe40000004100 */
[----:B------:R-:W-:Y:S02]  /*0c20*/  HADD2.F32 R11, -RZ, R9.H0_H0 ;  /* 0x20000009ff0b7230 */ /* 0x000fe40000004100 */
[----:B------:R-:W-:Y:S01]  /*0c30*/  FADD R30, R33, R30 ;  /* 0x0000001e211e7221 */ /* 0x000fe20000000000 */
[----:B------:R-:W-:Y:S01]  /*0c40*/  FADD R31, R10, R31 ;  /* 0x0000001f0a1f7221 */ /* 0x000fe20000000000 */
[----:B------:R-:W-:Y:S02]  /*0c50*/  HADD2.F32 R35, -RZ, R9.H1_H1 ;  /* 0x30000009ff237230 */ /* 0x000fe40000004100 */
[----:B------:R-:W-:Y:S01]  /*0c60*/  FADD R33, R8, R53 ;  /* 0x0000003508217221 */ /* 0x000fe20000000000 */
[----:B------:R-:W-:Y:S01]  /*0c70*/  FADD R34, R11, R56 ;  /* 0x000000380b227221 */ /* 0x000fe20000000000 */
[----:B------:R-:W-:-:S02]  /*0c80*/  CS2R R8, SRZ ;  /* 0x0000000000087805 */ /* 0x000fc4000001ff00 */
[----:B------:R-:W-:-:S06]  /*0c90*/  CS2R R10, SRZ ;  /* 0x00000000000a7805 */ /* 0x000fcc000001ff00 */
[----:B------:R-:W2:Y:S01]  /*0ca0*/  @!P1 LDG.E.EF.128 R8, desc[UR6][R58.64] ;  /* 0x000000063a089981 */ /* 0x000ea2000c0e1d00 */
[----:B------:R-:W-:Y:S01]  /*0cb0*/  IADD3 R60, P0, R5, UR4, RZ ;  /* 0x00000004053c7c10 */ /* 0x000fe2000ff1e0ff */
[----:B------:R-:W-:Y:S01]  /*0cc0*/  FADD R32, R32, R57 ;  /* 0x0000003920207221 */ /* 0x000fe20000000000 */
[----:B------:R-:W-:Y:S02]  /*0cd0*/  FADD R35, R35, R50 ;  /* 0x0000003223237221 */ /* 0x000fe40000000000 */
[----:B------:R-:W-:Y:S01]  /*0ce0*/  IADD3.X R61, R7, UR5, RZ, P0, !PT ;  /* 0x00000005073d7c10 */ /* 0x000fe200087fe4ff */
[----:B--2---:R-:W-:-:S05]  /*0cf0*/  HADD2.F32 R41, -RZ, R8.H0_H0 ;  /* 0x20000008ff297230 */ /* 0x004fca0000004100 */
[----:B------:R-:W-:Y:S01]  /*0d00*/  FADD R36, R41, R12 ;  /* 0x0000000c29247221 */ /* 0x000fe20000000000 */
[----:B------:R-:W-:Y:S02]  /*0d10*/  HADD2.F32 R41, -RZ, R8.H1_H1 ;  /* 0x30000008ff297230 */ /* 0x000fe40000004100 */
[----:B------:R-:W-:Y:S02]  /*0d20*/  HADD2.F32 R8, -RZ, R9.H1_H1 ;  /* 0x30000009ff087230 */ /* 0x000fe40000004100 */
[----:B------:R-:W-:Y:S02]  /*0d30*/  HADD2.F32 R40, -RZ, R9.H0_H0 ;  /* 0x20000009ff287230 */ /* 0x000fe40000004100 */
[----:B------:R-:W-:Y:S02]  /*0d40*/  HADD2.F32 R9, -RZ, R10.H0_H0 ;  /* 0x2000000aff097230 */ /* 0x000fe40000004100 */
[----:B------:R-:W-:Y:S01]  /*0d50*/  FADD R53, R8, R17 ;  /* 0x0000001108357221 */ /* 0x000fe20000000000 */
[----:B------:R-:W-:-:S02]  /*0d60*/  HADD2.F32 R8, -RZ, R11.H1_H1 ;  /* 0x3000000bff087230 */ /* 0x000fc40000004100 */
[----:B------:R-:W-:Y:S02]  /*0d70*/  HADD2.F32 R55, -RZ, R10.H1_H1 ;  /* 0x3000000aff377230 */ /* 0x000fe40000004100 */
[----:B------:R-:W-:Y:S01]  /*0d80*/  FADD R50, R9, R18 ;  /* 0x0000001209327221 */ /* 0x000fe20000000000 */
[----:B------:R-:W-:Y:S02]  /*0d90*/  HADD2.F32 R54, -RZ, R11.H0_H0 ;  /* 0x2000000bff367230 */ /* 0x000fe40000004100 */
[----:B------:R-:W-:Y:S01]  /*0da0*/  FADD R57, R8, R15 ;  /* 0x0000000f08397221 */ /* 0x000fe20000000000 */
[----:B------:R-:W-:Y:S02]  /*0db0*/  CS2R R8, SRZ ;  /* 0x0000000000087805 */ /* 0x000fe4000001ff00 */
[----:B------:R-:W-:-:S06]  /*0dc0*/  CS2R R10, SRZ ;  /* 0x00000000000a7805 */ /* 0x000fcc000001ff00 */
[----:B------:R-:W2:Y:S01]  /*0dd0*/  @!P1 LDG.E.EF.128 R8, desc[UR6][R60.64+0x1000] ;  /* 0x001000063c089981 */ /* 0x000ea2000c0e1d00 */
[----:B------:R-:W-:Y:S01]  /*0de0*/  FADD R40, R40, R13 ;  /* 0x0000000d28287221 */ /* 0x000fe20000000000 */
[----:B------:R-:W-:Y:S01]  /*0df0*/  FADD R55, R55, R14 ;  /* 0x0000000e37377221 */ /* 0x000fe20000000000 */
[----:B------:R-:W-:Y:S02]  /*0e00*/  F2FP.F16.F32.PACK_AB R12, R33, R32 ;  /* 0x00000020210c723e */ /* 0x000fe400000000ff */
[----:B------:R-:W-:Y:S02]  /*0e10*/  F2FP.F16.F32.PACK_AB R14, R29, R24 ;  /* 0x000000181d0e723e */ /* 0x000fe400000000ff */
[----:B------:R-:W-:Y:S01]  /*0e20*/  F2FP.F16.F32.PACK_AB R15, R31, R30 ;  /* 0x0000001e1f0f723e */ /* 0x000fe200000000ff */
[----:B------:R-:W-:Y:S01]  /*0e30*/  FADD R41, R41, R16 ;  /* 0x0000001029297221 */ /* 0x000fe20000000000 */
[----:B------:R-:W-:Y:S02]  /*0e40*/  F2FP.F16.F32.PACK_AB R17, R53, R40 ;  /* 0x000000283511723e */ /* 0x000fe400000000ff */
[----:B------:R-:W-:Y:S01]  /*0e50*/  F2FP.F16.F32.PACK_AB R18, R55, R50 ;  /* 0x000000323712723e */ /* 0x000fe200000000ff */
[----:B------:R-:W-:-:S05]  /*0e60*/  FADD R54, R54, R19 ;  /* 0x0000001336367221 */ /* 0x000fca0000000000 */
[----:B------:R-:W-:Y:S02]  /*0e70*/  F2FP.F16.F32.PACK_AB R19, R57, R54 ;  /* 0x000000363913723e */ /* 0x000fe400000000ff */
[----:B------:R-:W-:Y:S01]  /*0e80*/  F2FP.F16.F32.PACK_AB R16, R41, R36 ;  /* 0x000000242910723e */ /* 0x000fe200000000ff */
[----:B------:R-:W0:Y:S01]  /*0e90*/  S2UR UR5, SR_CgaCtaId ;  /* 0x00000000000579c3 */ /* 0x000e220000008800 */
[----:B------:R-:W-:Y:S02]  /*0ea0*/  UMOV UR4, 0x400 ;  /* 0x0000040000047882 */ /* 0x000fe40000000000 */
[----:B0-----:R-:W-:Y:S01]  /*0eb0*/  UPRMT UR4, UR5, 0x654, UR4 ;  /* 0x0000065405047896 */ /* 0x001fe20008000004 */
[----:B--2---:R-:W-:Y:S02]  /*0ec0*/  HADD2.F32 R13, -RZ, R8.H0_H0 ;  /* 0x20000008ff0d7230 */ /* 0x004fe40000004100 */
[----:B------:R-:W-:-:S05]  /*0ed0*/  HADD2.F32 R8, -RZ, R8.H1_H1 ;  /* 0x30000008ff087230 */ /* 0x000fca0000004100 */
[----:B------:R-:W-:Y:S01]  /*0ee0*/  FADD R45, R8, R45 ;  /* 0x0000002d082d7221 */ /* 0x000fe20000000000 */
[----:B------:R-:W-:-:S05]  /*0ef0*/  HADD2.F32 R8, -RZ, R9.H0_H0 ;  /* 0x20000009ff087230 */ /* 0x000fca0000004100 */
[----:B------:R-:W-:Y:S01]  /*0f00*/  FADD R49, R8, R49 ;  /* 0x0000003108317221 */ /* 0x000fe20000000000 */
[----:B------:R-:W-:Y:S02]  /*0f10*/  HADD2.F32 R8, -RZ, R10.H0_H0 ;  /* 0x2000000aff087230 */ /* 0x000fe40000004100 */
[----:B------:R-:W-:-:S03]  /*0f20*/  HADD2.F32 R56, -RZ, R9.H1_H1 ;  /* 0x30000009ff387230 */ /* 0x000fc60000004100 */
[----:B------:R-:W-:Y:S01]  /*0f30*/  FADD R51, R8, R51 ;  /* 0x0000003308337221 */ /* 0x000fe20000000000 */
[----:B------:R-:W-:Y:S02]  /*0f40*/  HADD2.F32 R8, -RZ, R11.H0_H0 ;  /* 0x2000000bff087230 */ /* 0x000fe40000004100 */
[----:B------:R-:W-:Y:S02]  /*0f50*/  HADD2.F32 R9, -RZ, R10.H1_H1 ;  /* 0x3000000aff097230 */ /* 0x000fe40000004100 */
[----:B------:R-:W-:Y:S02]  /*0f60*/  HADD2.F32 R11, -RZ, R11.H1_H1 ;  /* 0x3000000bff0b7230 */ /* 0x000fe40000004100 */
[----:B------:R-:W-:Y:S01]  /*0f70*/  FADD R39, R8, R39 ;  /* 0x0000002708277221 */ /* 0x000fe20000000000 */
[----:B------:R-:W-:Y:S01]  /*0f80*/  FADD R48, R13, R48 ;  /* 0x000000300d307221 */ /* 0x000fe20000000000 */
[----:B------:R-:W-:Y:S01]  /*0f90*/  FADD R38, R9, R38 ;  /* 0x0000002609267221 */ /* 0x000fe20000000000 */
[----:B------:R-:W-:Y:S01]  /*0fa0*/  F2FP.F16.F32.PACK_AB R8, R20, R21 ;  /* 0x000000151408723e */ /* 0x000fe200000000ff */
[----:B------:R-:W-:Y:S01]  /*0fb0*/  FADD R52, R11, R52 ;  /* 0x000000340b347221 */ /* 0x000fe20000000000 */
[----:B------:R-:W-:-:S02]  /*0fc0*/  F2FP.F16.F32.PACK_AB R9, R25, R22 ;  /* 0x000000161909723e */ /* 0x000fc400000000ff */
[----:B------:R-:W-:Y:S02]  /*0fd0*/  F2FP.F16.F32.PACK_AB R10, R28, R23 ;  /* 0x000000171c0a723e */ /* 0x000fe400000000ff */
[----:B------:R-:W-:Y:S02]  /*0fe0*/  F2FP.F16.F32.PACK_AB R11, R26, R27 ;  /* 0x0000001b1a0b723e */ /* 0x000fe400000000ff */
[----:B------:R-:W-:Y:S01]  /*0ff0*/  F2FP.F16.F32.PACK_AB R13, R35, R34 ;  /* 0x00000022230d723e */ /* 0x000fe200000000ff */
[----:B------:R-:W-:Y:S02]  /*1000*/  FMUL R20, R20, R20 ;  /* 0x0000001414147220 */ /* 0x000fe40000400000 */
[----:B------:R-:W-:Y:S04]  /*1010*/  @!P2 STG.E.128 desc[UR6][R46.64], R8 ;  /* 0x000000082e00a986 */ /* 0x000fe8000c101d06 */
[----:B------:R0:W-:Y:S01]  /*1020*/  @!P2 STG.E.128 desc[UR6][R42.64+0x1000], R12 ;  /* 0x0010000c2a00a986 */ /* 0x0001e2000c101d06 */
[----:B------:R-:W-:-:S04]  /*1030*/  FFMA R21, R21, R21, R20 ;  /* 0x0000001515157223 */ /* 0x000fc80000000014 */
[----:B------:R-:W-:Y:S01]  /*1040*/  FFMA R22, R22, R22, R21 ;  /* 0x0000001616167223 */ /* 0x000fe20000000015 */
[----:B0-----:R-:W-:-:S04]  /*1050*/  FMUL R13, R41, R41 ;  /* 0x00000029290d7220 */ /* 0x001fc80000400000 */
[----:B------:R-:W-:-:S04]  /*1060*/  FFMA R13, R36, R36, R13 ;  /* 0x00000024240d7223 */ /* 0x000fc8000000000d */
[----:B------:R-:W-:Y:S01]  /*1070*/  FFMA R40, R40, R40, R13 ;  /* 0x0000002828287223 */ /* 0x000fe2000000000d */
[----:B------:R-:W-:-:S03]  /*1080*/  FFMA R22, R25, R25, R22 ;  /* 0x0000001919167223 */ /* 0x000fc60000000016 */
        /* <DEDUP_REMOVED lines=9> */
[----:B------:R-:W-:Y:S01]  /*1120*/  F2FP.F16.F32.PACK_AB R8, R45, R48 ;  /* 0x000000302d08723e */ /* 0x000fe200000000ff */
[----:B------:R-:W-:Y:S02]  /*1130*/  FFMA R32, R32, R32, R27 ;  /* 0x0000002020207223 */ /* 0x000fe4000000001b */
[----:B------:R-:W-:Y:S01]  /*1140*/  FFMA R48, R48, R48, R57 ;  /* 0x0000003030307223 */ /* 0x000fe20000000039 */
[----:B------:R-:W-:Y:S01]  /*1150*/  FADD R56, R56, R37 ;  /* 0x0000002538387221 */ /* 0x000fe20000000000 */
[----:B------:R-:W-:Y:S02]  /*1160*/  FFMA R33, R33, R33, R32 ;  /* 0x0000002121217223 */ /* 0x000fe40000000020 */
[----:B------:R-:W-:Y:S02]  /*1170*/  FFMA R48, R45, R45, R48 ;  /* 0x0000002d2d307223 */ /* 0x000fe40000000030 */
[-C--:B------:R-:W-:Y:S01]  /*1180*/  F2FP.F16.F32.PACK_AB R9, R56, R49.reuse ;  /* 0x000000313809723e */ /* 0x080fe200000000ff */
[----:B------:R-:W-:Y:S01]  /*1190*/  FFMA R34, R34, R34, R33 ;  /* 0x0000002222227223 */ /* 0x000fe20000000021 */
[----:B------:R-:W-:-:S03]  /*11a0*/  FFMA R49, R49, R49, R48 ;  /* 0x0000003131317223 */ /* 0x000fc60000000030 */
[----:B------:R-:W-:Y:S01]  /*11b0*/  FFMA R35, R35, R35, R34 ;  /* 0x0000002323237223 */ /* 0x000fe20000000022 */
[----:B------:R-:W-:Y:S01]  /*11c0*/  FFMA R56, R56, R56, R49 ;  /* 0x0000003838387223 */ /* 0x000fe20000000031 */
[-C--:B------:R-:W-:Y:S02]  /*11d0*/  F2FP.F16.F32.PACK_AB R10, R38, R51.reuse ;  /* 0x00000033260a723e */ /* 0x080fe400000000ff */
[----:B------:R-:W-:Y:S01]  /*11e0*/  FFMA R24, R24, R24, R35 ;  /* 0x0000001818187223 */ /* 0x000fe20000000023 */
[----:B------:R-:W-:-:S03]  /*11f0*/  FFMA R51, R51, R51, R56 ;  /* 0x0000003333337223 */ /* 0x000fc60000000038 */
[----:B------:R-:W-:Y:S01]  /*1200*/  FFMA R29, R29, R29, R24 ;  /* 0x0000001d1d1d7223 */ /* 0x000fe20000000018 */
[----:B------:R-:W-:Y:S01]  /*1210*/  FFMA R38, R38, R38, R51 ;  /* 0x0000002626267223 */ /* 0x000fe20000000033 */
[-C--:B------:R-:W-:Y:S01]  /*1220*/  F2FP.F16.F32.PACK_AB R11, R52, R39.reuse ;  /* 0x00000027340b723e */ /* 0x080fe200000000ff */
[----:B------:R0:W-:Y:S01]  /*1230*/  @!P1 STG.E.128 desc[UR6][R58.64], R16 ;  /* 0x000000103a009986 */ /* 0x0001e2000c101d06 */
[----:B------:R-:W-:Y:S01]  /*1240*/  FFMA R30, R30, R30, R29 ;  /* 0x0000001e1e1e7223 */ /* 0x000fe2000000001d */
[----:B------:R-:W-:Y:S01]  /*1250*/  FFMA R39, R39, R39, R38 ;  /* 0x0000002727277223 */ /* 0x000fe20000000026 */
[----:B------:R-:W1:Y:S02]  /*1260*/  S2R R21, SR_TID.X ;  /* 0x0000000000157919 */ /* 0x000e640000002100 */
[----:B------:R-:W-:Y:S01]  /*1270*/  FFMA R30, R31, R31, R30 ;  /* 0x0000001f1f1e7223 */ /* 0x000fe2000000001e */
[----:B------:R-:W-:Y:S01]  /*1280*/  FFMA R39, R52, R52, R39 ;  /* 0x0000003434277223 */ /* 0x000fe20000000027 */
[----:B------:R-:W-:Y:S01]  /*1290*/  HFMA2.MMA R34, -RZ, RZ, 0.6875, 0 ;  /* 0x39800000ff227435 */ /* 0x000fe200000001ff */
[----:B------:R-:W2:Y:S02]  /*12a0*/  LDC.64 R24, c[0x0][0x230] ;  /* 0x00008c00ff187b82 */ /* 0x000ea40000000a00 */
[----:B------:R-:W-:-:S02]  /*12b0*/  FSEL R30, R30, RZ, !P2 ;  /* 0x000000ff1e1e7208 */ /* 0x000fc40005000000 */
[----:B------:R-:W-:Y:S01]  /*12c0*/  FSEL R39, R39, RZ, !P1 ;  /* 0x000000ff27277208 */ /* 0x000fe20004800000 */
[----:B------:R-:W-:Y:S04]  /*12d0*/  @!P1 STG.E.128 desc[UR6][R60.64+0x1000], R8 ;  /* 0x001000083c009986 */ /* 0x000fe8000c101d06 */
[----:B------:R-:W3:Y:S01]  /*12e0*/  SHFL.BFLY PT, R9, R30, 0x10, 0x1f ;  /* 0x0e001f001e097f89 */ /* 0x000ee200000e0000 */
[----:B0-----:R-:W0:Y:S03]  /*12f0*/  LDC.64 R16, c[0x0][0x218] ;  /* 0x00008600ff107b82 */ /* 0x001e260000000a00 */
[----:B------:R-:W4:Y:S01]  /*1300*/  SHFL.BFLY PT, R8, R39, 0x10, 0x1f ;  /* 0x0e001f0027087f89 */ /* 0x000f2200000e0000 */
[----:B---3--:R-:W-:Y:S01]  /*1310*/  FADD R9, R30, R9 ;  /* 0x000000091e097221 */ /* 0x008fe20000000000 */
[----:B----4-:R-:W-:-:S04]  /*1320*/  FADD R12, R39, R8 ;  /* 0x00000008270c7221 */ /* 0x010fc80000000000 */
[----:B------:R-:W3:Y:S04]  /*1330*/  SHFL.BFLY PT, R8, R9, 0x8, 0x1f ;  /* 0x0d001f0009087f89 */ /* 0x000ee800000e0000 */
        /* <DEDUP_REMOVED lines=13> */
[----:B-1----:R-:W-:Y:S02]  /*1410*/  LOP3.LUT P0, RZ, R21, 0x1f, RZ, 0xc0, !PT ;  /* 0x0000001f15ff7812 */ /* 0x002fe4000780c0ff */
[----:B------:R-:W-:-:S04]  /*1420*/  SHF.R.U32.HI R11, RZ, 0x3, R21 ;  /* 0x00000003ff0b7819 */ /* 0x000fc80000011615 */
[----:B------:R-:W-:Y:S01]  /*1430*/  LOP3.LUT R11, R11, 0x1c, RZ, 0xc0, !PT ;  /* 0x0000001c0b0b7812 */ /* 0x000fe200078ec0ff */
[----:B---3--:R-:W-:Y:S01]  /*1440*/  FADD R12, R10, R9 ;  /* 0x000000090a0c7221 */ /* 0x008fe20000000000 */
[----:B----4-:R-:W-:-:S05]  /*1450*/  FADD R14, R15, R8 ;  /* 0x000000080f0e7221 */ /* 0x010fca0000000000 */
[----:B------:R-:W-:Y:S04]  /*1460*/  @!P0 STS [R11+UR4], R12 ;  /* 0x0000000c0b008988 */ /* 0x000fe80008000804 */
[----:B------:R-:W-:Y:S01]  /*1470*/  @!P0 STS [R11+UR4+0x20], R14 ;  /* 0x0000200e0b008988 */ /* 0x000fe20008000804 */
[----:B------:R-:W-:Y:S01]  /*1480*/  BAR.SYNC.DEFER_BLOCKING 0x0 ;  /* 0x0000000000007b1d */ /* 0x000fe20000010000 */
[C---:B------:R-:W-:Y:S02]  /*1490*/  ISETP.GE.AND P3, PT, R21.reuse, 0x10, PT ;  /* 0x000000101500780c */ /* 0x040fe40003f66270 */
[----:B------:R-:W-:-:S11]  /*14a0*/  LEA R8, R21, UR4, 0x2 ;  /* 0x0000000415087c11 */ /* 0x000fd6000f8e10ff */
[----:B------:R-:W1:Y:S04]  /*14b0*/  @!P3 LDS R44, [R8] ;  /* 0x00000000082cb984 */ /* 0x000e680000000800 */
[----:B-1----:R-:W1:Y:S02]  /*14c0*/  SHFL.BFLY PT, R9, R44, 0x4, 0x1f ;  /* 0x0c801f002c097f89 */ /* 0x002e6400000e0000 */
[----:B-1----:R-:W-:-:S05]  /*14d0*/  FADD R9, R44, R9 ;  /* 0x000000092c097221 */ /* 0x002fca0000000000 */
[----:B------:R-:W1:Y:S01]  /*14e0*/  SHFL.BFLY PT, R10, R9, 0x2, 0x1f ;  /* 0x0c401f00090a7f89 */ /* 0x000e6200000e0000 */
[----:B------:R-:W-:Y:S01]  /*14f0*/  LOP3.LUT P0, RZ, R21, 0x7, RZ, 0xc0, !PT ;  /* 0x0000000715ff7812 */ /* 0x000fe2000780c0ff */
[----:B-1----:R-:W-:-:S05]  /*1500*/  FADD R10, R9, R10 ;  /* 0x0000000a090a7221 */ /* 0x002fca0000000000 */
[----:B------:R-:W1:Y:S01]  /*1510*/  SHFL.BFLY PT, R13, R10, 0x1, 0x1f ;  /* 0x0c201f000a0d7f89 */ /* 0x000e6200000e0000 */
[----:B------:R-:W-:Y:S01]  /*1520*/  ISETP.LT.AND P0, PT, R21, 0x10, !P0 ;  /* 0x000000101500780c */ /* 0x000fe20004701270 */
[----:B-1----:R-:W-:-:S12]  /*1530*/  FADD R13, R10, R13 ;  /* 0x0000000d0a0d7221 */ /* 0x002fd80000000000 */
[----:B------:R-:W-:Y:S01]  /*1540*/  @P0 STS [R8], R13 ;  /* 0x0000000d08000388 */ /* 0x000fe20000000800 */
[----:B------:R-:W-:Y:S06]  /*1550*/  BAR.SYNC.DEFER_BLOCKING 0x0 ;  /* 0x0000000000007b1d */ /* 0x000fec0000010000 */
[----:B------:R-:W-:Y:S04]  /*1560*/  LDS R32, [UR4] ;  /* 0x00000004ff207984 */ /* 0x000fe80008000800 */
[----:B------:R-:W1:Y:S01]  /*1570*/  LDS R33, [UR4+0x20] ;  /* 0x00002004ff217984 */ /* 0x000e620008000800 */
[----:B------:R-:W-:Y:S01]  /*1580*/  BAR.SYNC.DEFER_BLOCKING 0x0 ;  /* 0x0000000000007b1d */ /* 0x000fe20000010000 */
[----:B------:R-:W-:-:S04]  /*1590*/  LOP3.LUT R11, R21, 0x1, RZ, 0xc0, !PT ;  /* 0x00000001150b7812 */ /* 0x000fc800078ec0ff */
[----:B------:R-:W-:Y:S01]  /*15a0*/  LEA R9, R11, UR4, 0x2 ;  /* 0x000000040b097c11 */ /* 0x000fe2000f8e10ff */
[----:B-1----:R-:W-:Y:S02]  /*15b0*/  STS.64 [UR4], R32 ;  /* 0x00000020ff007988 */ /* 0x002fe40008000a04 */
[----:B------:R-:W-:Y:S01]  /*15c0*/  BAR.SYNC.DEFER_BLOCKING 0x0 ;  /* 0x0000000000007b1d */ /* 0x000fe20000010000 */
[----:B------:R-:W-:Y:S02]  /*15d0*/  LOP3.LUT P0, RZ, R21, 0xfe, RZ, 0xc0, !PT ;  /* 0x000000fe15ff7812 */ /* 0x000fe4000780c0ff */
[----:B------:R-:W-:Y:S02]  /*15e0*/  LOP3.LUT R11, R0, 0x1, R21, 0xf8, !PT ;  /* 0x00000001000b7812 */ /* 0x000fe400078ef815 */
[----:B------:R-:W-:Y:S02]  /*15f0*/  CS2R R12, SRZ ;  /* 0x00000000000c7805 */ /* 0x000fe4000001ff00 */
[----:B------:R-:W-:-:S02]  /*1600*/  CS2R R14, SRZ ;  /* 0x00000000000e7805 */ /* 0x000fc4000001ff00 */
[----:B------:R-:W-:Y:S01]  /*1610*/  CS2R R22, SRZ ;  /* 0x0000000000167805 */ /* 0x000fe2000001ff00 */
[----:B------:R-:W-:Y:S01]  /*1620*/  FFMA R36, R32, R34, 9.9999997473787516356e-06 ;  /* 0x3727c5ac20247423 */ /* 0x000fe20000000022 */
[----:B------:R-:W-:Y:S01]  /*1630*/  ULDC.64 UR4, c[0x0][0x238] ;  /* 0x00008e0000047ab9 */ /* 0x000fe20000000a00 */
[----:B------:R-:W1:Y:S01]  /*1640*/  LDS R9, [R9] ;  /* 0x0000000009097984 */ /* 0x000e620000000800 */
[----:B------:R-:W-:Y:S01]  /*1650*/  BAR.SYNC.DEFER_BLOCKING 0x0 ;  /* 0x0000000000007b1d */ /* 0x000fe20000010000 */
[----:B------:R-:W-:Y:S02]  /*1660*/  ISETP.LT.AND P0, PT, R11, UR8, !P0 ;  /* 0x000000080b007c0c */ /* 0x000fe4000c701270 */
[----:B------:R-:W-:Y:S01]  /*1670*/  SHF.L.U32 R21, R21, 0x3, RZ ;  /* 0x0000000315157819 */ /* 0x000fe200000006ff */
[----:B0-----:R-:W-:-:S03]  /*1680*/  IMAD.WIDE R16, R11, 0x4, R16 ;  /* 0x000000040b107825 */ /* 0x001fc600078e0210 */
[----:B------:R-:W-:-:S05]  /*1690*/  LOP3.LUT R21, R21, 0x7f8, RZ, 0xc0, !PT ;  /* 0x000007f815157812 */ /* 0x000fca00078ec0ff */
[----:B--2---:R-:W-:-:S04]  /*16a0*/  IMAD.WIDE.U32 R24, R21, 0x2, R24 ;  /* 0x0000000215187825 */ /* 0x004fc800078e0018 */
[----:B-1----:R-:W-:-:S04]  /*16b0*/  FFMA R10, R9, R34, 9.9999997473787516356e-06 ;  /* 0x3727c5ac090a7423 */ /* 0x002fc80000000022 */
[----:B------:R0:W1:Y:S01]  /*16c0*/  MUFU.RSQ R19, R10 ;  /* 0x0000000a00137308 */ /* 0x0000620000001400 */
[----:B------:R-:W-:Y:S02]  /*16d0*/  CS2R R8, SRZ ;  /* 0x0000000000087805 */ /* 0x000fe4000001ff00 */
[----:B0-----:R-:W-:Y:S01]  /*16e0*/  CS2R R10, SRZ ;  /* 0x00000000000a7805 */ /* 0x001fe2000001ff00 */
[----:B-1----:R0:W-:Y:S04]  /*16f0*/  @P0 STG.E desc[UR6][R16.64], R19 ;  /* 0x0000001310000986 */ /* 0x0021e8000c101906 */
[----:B------:R-:W2:Y:S04]  /*1700*/  @!P2 LDG.E.EF.128 R12, desc[UR6][R46.64] ;  /* 0x000000062e0ca981 */ /* 0x000ea8000c0e1d00 */
[----:B------:R-:W3:Y:S04]  /*1710*/  @!P1 LDG.E.EF.128 R8, desc[UR6][R58.64] ;  /* 0x000000063a089981 */ /* 0x000ee8000c0e1d00 */
[----:B------:R-:W4:Y:S01]  /*1720*/  LDG.E.EL.128 R28, desc[UR6][R24.64] ;  /* 0x00000006181c7981 */ /* 0x000f22000c2e1d00 */
[----:B0-----:R-:W-:-:S02]  /*1730*/  CS2R R16, SRZ ;  /* 0x0000000000107805 */ /* 0x001fc4000001ff00 */
[----:B------:R-:W-:Y:S02]  /*1740*/  CS2R R18, SRZ ;  /* 0x0000000000127805 */ /* 0x000fe4000001ff00 */
[----:B------:R-:W-:-:S04]  /*1750*/  CS2R R20, SRZ ;  /* 0x0000000000147805 */ /* 0x000fc8000001ff00 */
[----:B------:R0:W5:Y:S04]  /*1760*/  @!P2 LDG.E.EF.128 R16, desc[UR6][R42.64+0x1000] ;  /* 0x001000062a10a981 */ /* 0x000168000c0e1d00 */
[----:B------:R-:W5:Y:S04]  /*1770*/  @!P1 LDG.E.EF.128 R20, desc[UR6][R60.64+0x1000] ;  /* 0x001000063c149981 */ /* 0x000f68000c0e1d00 */
[----:B------:R-:W5:Y:S01]  /*1780*/  LDG.E.EL.128 R24, desc[UR6][R24.64+0x1000] ;  /* 0x0010000618187981 */ /* 0x000f62000c2e1d00 */
[----:B------:R-:W-:Y:S01]  /*1790*/  FFMA R34, R33, R34, 9.9999997473787516356e-06 ;  /* 0x3727c5ac21227423 */ /* 0x000fe20000000022 */
[----:B------:R-:W1:Y:S08]  /*17a0*/  MUFU.RSQ R36, R36 ;  /* 0x0000002400247308 */ /* 0x000e700000001400 */
[----:B------:R-:W0:Y:S01]  /*17b0*/  MUFU.RSQ R34, R34 ;  /* 0x0000002200227308 */ /* 0x000e220000001400 */
[----:B------:R-:W-:Y:S01]  /*17c0*/  IADD3 R2, P0, R2, UR4, RZ ;  /* 0x0000000402027c10 */ /* 0x000fe2000ff1e0ff */
[----:B--2---:R-:W-:-:S02]  /*17d0*/  HADD2.F32 R47, -RZ, R13.H0_H0 ;  /* 0x2000000dff2f7230 */ /* 0x004fc40000004100 */
[----:B------:R-:W-:Y:S02]  /*17e0*/  HADD2.F32 R33, -RZ, R15.H0_H0 ;  /* 0x2000000fff217230 */ /* 0x000fe40000004100 */
[----:B------:R-:W-:Y:S02]  /*17f0*/  HADD2.F32 R37, -RZ, R15.H1_H1 ;  /* 0x3000000fff257230 */ /* 0x000fe40000004100 */
[----:B------:R-:W-:Y:S02]  /*1800*/  HADD2.F32 R39, -RZ, R14.H0_H0 ;  /* 0x2000000eff277230 */ /* 0x000fe40000004100 */
[----:B------:R-:W-:Y:S02]  /*1810*/  HADD2.F32 R41, -RZ, R14.H1_H1 ;  /* 0x3000000eff297230 */ /* 0x000fe40000004100 */
[----:B---3--:R-:W-:Y:S02]  /*1820*/  HADD2.F32 R15, -RZ, R10.H0_H0 ;  /* 0x2000000aff0f7230 */ /* 0x008fe40000004100 */
[----:B-1----:R-:W-:Y:S01]  /*1830*/  FMUL R47, R36, R47 ;  /* 0x0000002f242f7220 */ /* 0x002fe20000400000 */
[----:B------:R-:W-:-:S02]  /*1840*/  HADD2.F32 R13, -RZ, R13.H1_H1 ;  /* 0x3000000dff0d7230 */ /* 0x000fc40000004100 */
[----:B0-----:R-:W-:Y:S02]  /*1850*/  HADD2.F32 R43, -RZ, R11.H0_H0 ;  /* 0x2000000bff2b7230 */ /* 0x001fe40000004100 */
[----:B----4-:R-:W-:Y:S02]  /*1860*/  HADD2.F32 R14, -RZ, R29.H0_H0 ;  /* 0x2000001dff0e7230 */ /* 0x010fe40000004100 */
[----:B------:R-:W-:Y:S02]  /*1870*/  HADD2.F32 R35, -RZ, R12.H0_H0 ;  /* 0x2000000cff237230 */ /* 0x000fe40000004100 */
[----:B------:R-:W-:Y:S02]  /*1880*/  HADD2.F32 R49, -RZ, R12.H1_H1 ;  /* 0x3000000cff317230 */ /* 0x000fe40000004100 */
[----:B------:R-:W-:Y:S02]  /*1890*/  HADD2.F32 R51, -RZ, R8.H0_H0 ;  /* 0x20000008ff337230 */ /* 0x000fe40000004100 */
[----:B------:R-:W-:-:S02]  /*18a0*/  HADD2.F32 R53, -RZ, R8.H1_H1 ;  /* 0x30000008ff357230 */ /* 0x000fc40000004100 */
[----:B------:R-:W-:Y:S02]  /*18b0*/  HADD2.F32 R55, -RZ, R9.H0_H0 ;  /* 0x20000009ff377230 */ /* 0x000fe40000004100 */
[----:B------:R-:W-:Y:S02]  /*18c0*/  HADD2.F32 R57, -RZ, R9.H1_H1 ;  /* 0x30000009ff397230 */ /* 0x000fe40000004100 */
[----:B------:R-:W-:Y:S02]  /*18d0*/  HADD2.F32 R45, -RZ, R10.H1_H1 ;  /* 0x3000000aff2d7230 */ /* 0x000fe40000004100 */
[----:B------:R-:W-:Y:S02]  /*18e0*/  HADD2.F32 R8, -RZ, R28.H1_H1 ;  /* 0x3000001cff087230 */ /* 0x000fe40000004100 */
[----:B------:R-:W-:Y:S02]  /*18f0*/  HADD2.F32 R12, -RZ, R28.H0_H0 ;  /* 0x2000001cff0c7230 */ /* 0x000fe40000004100 */
[----:B------:R-:W-:Y:S01]  /*1900*/  FMUL R15, R34, R15 ;  /* 0x0000000f220f7220 */ /* 0x000fe20000400000 */
[----:B------:R-:W-:-:S02]  /*1910*/  HADD2.F32 R9, -RZ, R29.H1_H1 ;  /* 0x3000001dff097230 */ /* 0x000fc40000004100 */
[C---:B------:R-:W-:Y:S01]  /*1920*/  FMUL R29, R36.reuse, R39 ;  /* 0x00000027241d7220 */ /* 0x040fe20000400000 */
[----:B------:R-:W-:Y:S02]  /*1930*/  HADD2.F32 R28, -RZ, R30.H0_H0 ;  /* 0x2000001eff1c7230 */ /* 0x000fe40000004100 */
[C---:B------:R-:W-:Y:S01]  /*1940*/  FMUL R33, R36.reuse, R33 ;  /* 0x0000002124217220 */ /* 0x040fe20000400000 */
[----:B------:R-:W-:Y:S02]  /*1950*/  HADD2.F32 R0, -RZ, R31.H0_H0 ;  /* 0x2000001fff007230 */ /* 0x000fe40000004100 */
[----:B------:R-:W-:Y:S01]  /*1960*/  FMUL R32, R36, R13 ;  /* 0x0000000d24207220 */ /* 0x000fe20000400000 */
[----:B------:R-:W-:Y:S02]  /*1970*/  HADD2.F32 R10, -RZ, R30.H1_H1 ;  /* 0x3000001eff0a7230 */ /* 0x000fe40000004100 */
[----:B------:R-:W-:Y:S01]  /*1980*/  FMUL R30, R14, R47 ;  /* 0x0000002f0e1e7220 */ /* 0x000fe20000400000 */
[----:B------:R-:W-:-:S02]  /*1990*/  HADD2.F32 R11, -RZ, R11.H1_H1 ;  /* 0x3000000bff0b7230 */ /* 0x000fc40000004100 */
[----:B------:R-:W-:Y:S01]  /*19a0*/  FMUL R41, R36, R41 ;  /* 0x0000002924297220 */ /* 0x000fe20000400000 */
[----:B------:R-:W-:Y:S02]  /*19b0*/  HADD2.F32 R38, -RZ, R31.H1_H1 ;  /* 0x3000001fff267230 */ /* 0x000fe40000004100 */
[----:B------:R-:W-:Y:S01]  /*19c0*/  FMUL R43, R34, R43 ;  /* 0x0000002b222b7220 */ /* 0x000fe20000400000 */
[----:B------:R-:W-:Y:S01]  /*19d0*/  FMUL R37, R36, R37 ;  /* 0x0000002524257220 */ /* 0x000fe20000400000 */
[----:B-----5:R-:W-:Y:S02]  /*19e0*/  HADD2.F32 R47, -RZ, R19.H0_H0 ;  /* 0x20000013ff2f7230 */ /* 0x020fe40000004100 */
[----:B------:R-:W-:Y:S01]  /*19f0*/  FMUL R45, R34, R45 ;  /* 0x0000002d222d7220 */ /* 0x000fe20000400000 */
[----:B------:R-:W-:Y:S02]  /*1a00*/  HADD2.F32 R19, -RZ, R19.H1_H1 ;  /* 0x30000013ff137230 */ /* 0x000fe40000004100 */
[C---:B------:R-:W-:Y:S01]  /*1a10*/  FMUL R29, R28.reuse, R29 ;  /* 0x0000001d1c1d7220 */ /* 0x040fe20000400000 */
[----:B------:R-:W-:Y:S01]  /*1a20*/  FMUL R15, R28, R15 ;  /* 0x0000000f1c0f7220 */ /* 0x000fe20000400000 */
[----:B------:R-:W-:Y:S01]  /*1a30*/  FMUL R33, R0, R33 ;  /* 0x0000002100217220 */ /* 0x000fe20000400000 */
[----:B------:R-:W-:Y:S01]  /*1a40*/  FMUL R13, R9, R32 ;  /* 0x00000020090d7220 */ /* 0x000fe20000400000 */
[----:B------:R-:W-:Y:S01]  /*1a50*/  FMUL R28, R10, R41 ;  /* 0x000000290a1c7220 */ /* 0x000fe20000400000 */
[----:B------:R-:W-:Y:S01]  /*1a60*/  FMUL R0, R0, R43 ;  /* 0x0000002b00007220 */ /* 0x000fe20000400000 */
[----:B------:R-:W-:Y:S01]  /*1a70*/  FMUL R11, R34, R11 ;  /* 0x0000000b220b7220 */ /* 0x000fe20000400000 */
[----:B------:R-:W-:Y:S01]  /*1a80*/  FMUL R32, R38, R37 ;  /* 0x0000002526207220 */ /* 0x000fe20000400000 */
[----:B------:R-:W-:-:S02]  /*1a90*/  HADD2.F32 R39, -RZ, R16.H0_H0 ;  /* 0x20000010ff277230 */ /* 0x000fc40000004100 */
[----:B------:R-:W-:Y:S01]  /*1aa0*/  FMUL R10, R10, R45 ;  /* 0x0000002d0a0a7220 */ /* 0x000fe20000400000 */
[----:B------:R-:W-:Y:S02]  /*1ab0*/  HADD2.F32 R41, -RZ, R17.H0_H0 ;  /* 0x20000011ff297230 */ /* 0x000fe40000004100 */
[----:B------:R-:W-:Y:S02]  /*1ac0*/  HADD2.F32 R43, -RZ, R18.H0_H0 ;  /* 0x20000012ff2b7230 */ /* 0x000fe40000004100 */
[----:B------:R-:W-:Y:S01]  /*1ad0*/  FMUL R35, R36, R35 ;  /* 0x0000002324237220 */ /* 0x000fe20000400000 */
[----:B------:R-:W-:Y:S02]  /*1ae0*/  HADD2.F32 R37, -RZ, R16.H1_H1 ;  /* 0x30000010ff257230 */ /* 0x000fe40000004100 */
[----:B------:R-:W-:Y:S01]  /*1af0*/  FMUL R31, R34, R51 ;  /* 0x00000033221f7220 */ /* 0x000fe20000400000 */
[----:B------:R-:W-:Y:S02]  /*1b00*/  HADD2.F32 R17, -RZ, R17.H1_H1 ;  /* 0x30000011ff117230 */ /* 0x000fe40000004100 */
[----:B------:R-:W-:Y:S01]  /*1b10*/  FMUL R16, R36, R19 ;  /* 0x0000001324107220 */ /* 0x000fe20000400000 */
[----:B------:R-:W-:-:S02]  /*1b20*/  HADD2.F32 R45, -RZ, R18.H1_H1 ;  /* 0x30000012ff2d7230 */ /* 0x000fc40000004100 */
[----:B------:R-:W-:Y:S01]  /*1b30*/  FMUL R49, R36, R49 ;  /* 0x0000003124317220 */ /* 0x000fe20000400000 */
[----:B------:R-:W0:Y:S01]  /*1b40*/  LDC.64 R18, c[0x0][0x238] ;  /* 0x00008e00ff127b82 */ /* 0x000e220000000a00 */
[C---:B------:R-:W-:Y:S01]  /*1b50*/  FMUL R53, R34.reuse, R53 ;  /* 0x0000003522357220 */ /* 0x040fe20000400000 */
[----:B------:R-:W-:Y:S01]  /*1b60*/  FMUL R55, R34, R55 ;  /* 0x0000003722377220 */ /* 0x000fe20000400000 */
[----:B------:R-:W-:Y:S01]  /*1b70*/  FMUL R11, R38, R11 ;  /* 0x0000000b260b7220 */ /* 0x000fe20000400000 */
[C---:B------:R-:W-:Y:S01]  /*1b80*/  FMUL R44, R36.reuse, R39 ;  /* 0x00000027242c7220 */ /* 0x040fe20000400000 */
[----:B------:R-:W-:Y:S01]  /*1b90*/  FMUL R38, R36, R43 ;  /* 0x0000002b24267220 */ /* 0x000fe20000400000 */
[C---:B------:R-:W-:Y:S01]  /*1ba0*/  FMUL R35, R12.reuse, R35 ;  /* 0x000000230c237220 */ /* 0x040fe20000400000 */
[----:B------:R-:W-:Y:S01]  /*1bb0*/  FMUL R31, R12, R31 ;  /* 0x0000001f0c1f7220 */ /* 0x000fe20000400000 */
[----:B------:R-:W-:Y:S01]  /*1bc0*/  FMUL R39, R36, R17 ;  /* 0x0000001124277220 */ /* 0x000fe20000400000 */
[----:B------:R-:W-:-:S02]  /*1bd0*/  HADD2.F32 R43, -RZ, R20.H0_H0 ;  /* 0x20000014ff2b7230 */ /* 0x000fc40000004100 */
[----:B------:R-:W-:Y:S01]  /*1be0*/  FMUL R12, R8, R49 ;  /* 0x00000031080c7220 */ /* 0x000fe20000400000 */
[----:B------:R-:W-:Y:S01]  /*1bf0*/  FMUL R17, R36, R45 ;  /* 0x0000002d24117220 */ /* 0x000fe20000400000 */
[----:B------:R-:W-:Y:S01]  /*1c00*/  FMUL R8, R8, R53 ;  /* 0x0000003508087220 */ /* 0x000fe20000400000 */
[----:B------:R-:W-:Y:S01]  /*1c10*/  FMUL R14, R14, R55 ;  /* 0x000000370e0e7220 */ /* 0x000fe20000400000 */
[----:B------:R-:W-:Y:S02]  /*1c20*/  HADD2.F32 R45, -RZ, R20.H1_H1 ;  /* 0x30000014ff2d7230 */ /* 0x000fe40000004100 */
[----:B------:R-:W-:Y:S01]  /*1c30*/  FMUL R40, R34, R57 ;  /* 0x0000003922287220 */ /* 0x000fe20000400000 */
[----:B------:R-:W-:Y:S02]  /*1c40*/  HADD2.F32 R49, -RZ, R21.H0_H0 ;  /* 0x20000015ff317230 */ /* 0x000fe40000004100 */
[----:B------:R-:W-:Y:S02]  /*1c50*/  HADD2.F32 R51, -RZ, R21.H1_H1 ;  /* 0x30000015ff337230 */ /* 0x000fe40000004100 */
[----:B------:R-:W-:-:S02]  /*1c60*/  HADD2.F32 R53, -RZ, R22.H0_H0 ;  /* 0x20000016ff357230 */ /* 0x000fc40000004100 */
[----:B------:R-:W-:Y:S02]  /*1c70*/  HADD2.F32 R55, -RZ, R22.H1_H1 ;  /* 0x30000016ff377230 */ /* 0x000fe40000004100 */
[----:B------:R-:W-:Y:S02]  /*1c80*/  HADD2.F32 R21, -RZ, R24.H0_H0 ;  /* 0x20000018ff157230 */ /* 0x000fe40000004100 */
[C---:B------:R-:W-:Y:S01]  /*1c90*/  FMUL R37, R36.reuse, R37 ;  /* 0x0000002524257220 */ /* 0x040fe20000400000 */
[----:B------:R-:W-:Y:S02]  /*1ca0*/  HADD2.F32 R57, -RZ, R23.H0_H0 ;  /* 0x20000017ff397230 */ /* 0x000fe40000004100 */
[----:B------:R-:W-:Y:S01]  /*1cb0*/  FMUL R41, R36, R41 ;  /* 0x0000002924297220 */ /* 0x000fe20000400000 */
[----:B------:R-:W-:Y:S02]  /*1cc0*/  HADD2.F32 R59, -RZ, R23.H1_H1 ;  /* 0x30000017ff3b7230 */ /* 0x000fe40000004100 */
[----:B------:R-:W-:-:S02]  /*1cd0*/  HADD2.F32 R22, -RZ, R24.H1_H1 ;  /* 0x30000018ff167230 */ /* 0x000fc40000004100 */
[----:B------:R-:W-:Y:S01]  /*1ce0*/  FMUL R24, R34, R43 ;  /* 0x0000002b22187220 */ /* 0x000fe20000400000 */
[----:B------:R-:W-:Y:S01]  /*1cf0*/  FMUL R36, R36, R47 ;  /* 0x0000002f24247220 */ /* 0x000fe20000400000 */
[C---:B------:R-:W-:Y:S01]  /*1d00*/  FMUL R47, R34.reuse, R45 ;  /* 0x0000002d222f7220 */ /* 0x040fe20000400000 */
[----:B------:R-:W-:Y:S01]  /*1d10*/  FMUL R9, R9, R40 ;  /* 0x0000002809097220 */ /* 0x000fe20000400000 */
[C---:B------:R-:W-:Y:S01]  /*1d20*/  FMUL R20, R21.reuse, R44 ;  /* 0x0000002c15147220 */ /* 0x040fe20000400000 */
[C---:B------:R-:W-:Y:S01]  /*1d30*/  FMUL R23, R34.reuse, R49 ;  /* 0x0000003122177220 */ /* 0x040fe20000400000 */
[C---:B------:R-:W-:Y:S01]  /*1d40*/  FMUL R46, R34.reuse, R51 ;  /* 0x00000033222e7220 */ /* 0x040fe20000400000 */
[C---:B------:R-:W-:Y:S01]  /*1d50*/  FMUL R45, R34.reuse, R53 ;  /* 0x00000035222d7220 */ /* 0x040fe20000400000 */
[C---:B------:R-:W-:Y:S01]  /*1d60*/  FMUL R43, R34.reuse, R55 ;  /* 0x00000037222b7220 */ /* 0x040fe20000400000 */
[C---:B------:R-:W-:Y:S01]  /*1d70*/  FMUL R40, R34.reuse, R59 ;  /* 0x0000003b22287220 */ /* 0x040fe20000400000 */
[----:B------:R-:W-:Y:S01]  /*1d80*/  FMUL R42, R34, R57 ;  /* 0x00000039222a7220 */ /* 0x000fe20000400000 */
[----:B------:R-:W-:Y:S01]  /*1d90*/  FMUL R24, R21, R24 ;  /* 0x0000001815187220 */ /* 0x000fe20000400000 */
[----:B------:R-:W-:-:S02]  /*1da0*/  HADD2.F32 R44, -RZ, R25.H0_H0 ;  /* 0x20000019ff2c7230 */ /* 0x000fc40000004100 */
[C---:B------:R-:W-:Y:S01]  /*1db0*/  FMUL R21, R22.reuse, R37 ;  /* 0x0000002516157220 */ /* 0x040fe20000400000 */
[----:B------:R-:W-:Y:S02]  /*1dc0*/  HADD2.F32 R34, -RZ, R25.H1_H1 ;  /* 0x30000019ff227230 */ /* 0x000fe40000004100 */
[----:B------:R-:W-:Y:S01]  /*1dd0*/  FMUL R37, R22, R47 ;  /* 0x0000002f16257220 */ /* 0x000fe20000400000 */
[----:B------:R-:W-:Y:S02]  /*1de0*/  HADD2.F32 R48, -RZ, R26.H1_H1 ;  /* 0x3000001aff307230 */ /* 0x000fe40000004100 */
[----:B------:R-:W-:Y:S02]  /*1df0*/  HADD2.F32 R47, -RZ, R26.H0_H0 ;  /* 0x2000001aff2f7230 */ /* 0x000fe40000004100 */
[----:B------:R-:W-:Y:S02]  /*1e00*/  HADD2.F32 R49, -RZ, R27.H1_H1 ;  /* 0x3000001bff317230 */ /* 0x000fe40000004100 */
[----:B------:R-:W-:-:S02]  /*1e10*/  HADD2.F32 R51, -RZ, R27.H0_H0 ;  /* 0x2000001bff337230 */ /* 0x000fc40000004100 */
[----:B------:R-:W-:Y:S01]  /*1e20*/  FMUL R25, R44, R23 ;  /* 0x000000172c197220 */ /* 0x000fe20000400000 */
[C---:B------:R-:W-:Y:S01]  /*1e30*/  FMUL R23, R34.reuse, R39 ;  /* 0x0000002722177220 */ /* 0x040fe20000400000 */
[----:B------:R-:W-:Y:S01]  /*1e40*/  FMUL R26, R34, R46 ;  /* 0x0000002e221a7220 */ /* 0x000fe20000400000 */
[----:B------:R-:W-:Y:S01]  /*1e50*/  FMUL R22, R44, R41 ;  /* 0x000000292c167220 */ /* 0x000fe20000400000 */
[C---:B------:R-:W-:Y:S01]  /*1e60*/  FMUL R34, R48.reuse, R43 ;  /* 0x0000002b30227220 */ /* 0x040fe20000400000 */
[----:B------:R-:W-:Y:S01]  /*1e70*/  FMUL R38, R47, R38 ;  /* 0x000000262f267220 */ /* 0x000fe20000400000 */
[----:B------:R-:W-:Y:S01]  /*1e80*/  FMUL R39, R48, R17 ;  /* 0x0000001130277220 */ /* 0x000fe20000400000 */
[----:B------:R-:W-:Y:S01]  /*1e90*/  FMUL R36, R51, R36 ;  /* 0x0000002433247220 */ /* 0x000fe20000400000 */
[----:B------:R-:W-:Y:S01]  /*1ea0*/  FMUL R43, R49, R16 ;  /* 0x00000010312b7220 */ /* 0x000fe20000400000 */
[----:B------:R-:W-:Y:S01]  /*1eb0*/  F2FP.F16.F32.PACK_AB R9, R9, R14 ;  /* 0x0000000e0909723e */ /* 0x000fe200000000ff */
[----:B0-----:R-:W-:Y:S01]  /*1ec0*/  IMAD.WIDE R16, R3, 0x2, R18 ;  /* 0x0000000203107825 */ /* 0x001fe200078e0212 */
[----:B------:R-:W-:-:S02]  /*1ed0*/  F2FP.F16.F32.PACK_AB R10, R10, R15 ;  /* 0x0000000f0a0a723e */ /* 0x000fc400000000ff */
[----:B------:R-:W-:Y:S02]  /*1ee0*/  F2FP.F16.F32.PACK_AB R20, R21, R20 ;  /* 0x000000141514723e */ /* 0x000fe400000000ff */
[----:B------:R-:W-:Y:S02]  /*1ef0*/  F2FP.F16.F32.PACK_AB R12, R12, R35 ;  /* 0x000000230c0c723e */ /* 0x000fe400000000ff */
[----:B------:R-:W-:Y:S02]  /*1f00*/  F2FP.F16.F32.PACK_AB R13, R13, R30 ;  /* 0x0000001e0d0d723e */ /* 0x000fe400000000ff */
[----:B------:R-:W-:Y:S02]  /*1f10*/  F2FP.F16.F32.PACK_AB R14, R28, R29 ;  /* 0x0000001d1c0e723e */ /* 0x000fe400000000ff */
[----:B------:R-:W-:Y:S02]  /*1f20*/  F2FP.F16.F32.PACK_AB R15, R32, R33 ;  /* 0x00000021200f723e */ /* 0x000fe400000000ff */
[----:B------:R-:W-:Y:S01]  /*1f30*/  F2FP.F16.F32.PACK_AB R21, R23, R22 ;  /* 0x000000161715723e */ /* 0x000fe200000000ff */
[----:B------:R-:W-:Y:S01]  /*1f40*/  IMAD.WIDE R18, R4, 0x2, R18 ;  /* 0x0000000204127825 */ /* 0x000fe200078e0212 */
[----:B------:R-:W-:-:S02]  /*1f50*/  F2FP.F16.F32.PACK_AB R22, R39, R38 ;  /* 0x000000262716723e */ /* 0x000fc400000000ff */
[----:B------:R-:W-:Y:S02]  /*1f60*/  IADD3.X R3, R6, UR5, RZ, P0, !PT ;  /* 0x0000000506037c10 */ /* 0x000fe400087fe4ff */
[----:B------:R-:W-:Y:S02]  /*1f70*/  F2FP.F16.F32.PACK_AB R23, R43, R36 ;  /* 0x000000242b17723e */ /* 0x000fe400000000ff */
[----:B------:R-:W-:Y:S02]  /*1f80*/  F2FP.F16.F32.PACK_AB R8, R8, R31 ;  /* 0x0000001f0808723e */ /* 0x000fe400000000ff */
[----:B------:R-:W-:Y:S01]  /*1f90*/  F2FP.F16.F32.PACK_AB R11, R11, R0 ;  /* 0x000000000b0b723e */ /* 0x000fe200000000ff */
[----:B------:R-:W-:Y:S01]  /*1fa0*/  FMUL R27, R47, R45 ;  /* 0x0000002d2f1b7220 */ /* 0x000fe20000400000 */
[----:B------:R-:W-:Y:S01]  /*1fb0*/  IADD3 R4, P0, R5, UR4, RZ ;  /* 0x0000000405047c10 */ /* 0x000fe2000ff1e0ff */
[----:B------:R-:W-:Y:S01]  /*1fc0*/  FMUL R42, R51, R42 ;  /* 0x0000002a332a7220 */ /* 0x000fe20000400000 */
[----:B------:R-:W-:Y:S01]  /*1fd0*/  FMUL R41, R49, R40 ;  /* 0x0000002831297220 */ /* 0x000fe20000400000 */
[----:B------:R0:W-:Y:S01]  /*1fe0*/  @!P2 STG.E.128 desc[UR6][R16.64], R12 ;  /* 0x0000000c1000a986 */ /* 0x0001e2000c101d06 */
[----:B------:R-:W-:-:S03]  /*1ff0*/  IADD3.X R5, R7, UR5, RZ, P0, !PT ;  /* 0x0000000507057c10 */ /* 0x000fc600087fe4ff */
[----:B------:R0:W-:Y:S01]  /*2000*/  @!P2 STG.E.128 desc[UR6][R2.64+0x1000], R20 ;  /* 0x001000140200a986 */ /* 0x0001e2000c101d06 */
[----:B------:R-:W-:-:S03]  /*2010*/  F2FP.F16.F32.PACK_AB R25, R26, R25 ;  /* 0x000000191a19723e */ /* 0x000fc600000000ff */
[----:B------:R0:W-:Y:S01]  /*2020*/  @!P1 STG.E.128 desc[UR6][R18.64], R8 ;  /* 0x0000000812009986 */ /* 0x0001e2000c101d06 */
[----:B------:R-:W-:Y:S02]  /*2030*/  F2FP.F16.F32.PACK_AB R26, R34, R27 ;  /* 0x0000001b221a723e */ /* 0x000fe400000000ff */
[----:B------:R-:W-:Y:S02]  /*2040*/  F2FP.F16.F32.PACK_AB R24, R37, R24 ;  /* 0x000000182518723e */ /* 0x000fe400000000ff */
[----:B------:R-:W-:Y:S01]  /*2050*/  F2FP.F16.F32.PACK_AB R27, R41, R42 ;  /* 0x0000002a291b723e */ /* 0x000fe200000000ff */
[----:B0-----:R-:W-:Y:S06]  /*2060*/  @P1 EXIT ;  /* 0x000000000000194d */ /* 0x001fec0003800000 */
[----:B------:R-:W-:Y:S01]  /*2070*/  STG.E.128 desc[UR6][R4.64+0x1000], R24 ;  /* 0x0010001804007986 */ /* 0x000fe2000c101d06 */
[----:B------:R-:W-:Y:S05]  /*2080*/  EXIT ;  /* 0x000000000000794d */ /* 0x000fea0003800000 */
.L_x_0:
[----:B------:R-:W-:-:S00]  /*2090*/  BRA `(.L_x_0) ;  /* 0xfffffffc00fc7947 */ /* 0x000fc0000383ffff */
[----:B------:R-:W-:-:S00]  /*20a0*/  NOP ;  /* 0x0000000000007918 */ /* 0x000fc00000000000 */
        /* <DEDUP_REMOVED lines=13> */
.L_x_1:


//--------------------- .nv.global.init           --------------------------
	.section	.nv.global.init,"aw",@progbits
.nv.global.init:
	.type		_$_str,@object
	.size		_$_str,(.L_0 - _$_str)
_$_str:
        /*0000*/ 	.byte	0x5f, 0x5f, 0x43, 0x55, 0x44, 0x41, 0x5f, 0x46, 0x54, 0x5a, 0x00
.L_0:


//--------------------- .nv.shared.triton_red_fused__to_copy_add_mean_mul_pow_rsqrt_8 --------------------------
	.section	.nv.shared.triton_red_fused__to_copy_add_mean_mul_pow_rsqrt_8,"aw",@nobits
	.sectionflags	@""
	.align	16
	.zero		1024


//--------------------- .nv.constant0.triton_red_fused__to_copy_add_mean_mul_pow_rsqrt_8 --------------------------
	.section	.nv.constant0.triton_red_fused__to_copy_add_mean_mul_pow_rsqrt_8,"a",@progbits
	.sectionflags	@""
	.align	4
.nv.constant0.triton_red_fused__to_copy_add_mean_mul_pow_rsqrt_8:
	.zero		592
